//
// Generated by NVIDIA NVVM Compiler
//
// Compiler Build ID: CL-36424714
// Cuda compilation tools, release 13.0, V13.0.88
// Based on NVVM 20.0.0
//

.version 9.0
.target sm_100
.address_size 64


.func _Z11min_heapifyPfPiii(
	.param .b64 _Z11min_heapifyPfPiii_param_0,
	.param .b64 _Z11min_heapifyPfPiii_param_1,
	.param .b32 _Z11min_heapifyPfPiii_param_2,
	.param .b32 _Z11min_heapifyPfPiii_param_3
)
{
	.reg .pred 	%p<6>;
	.reg .b32 	%r<16>;
	.reg .b32 	%f<7>;
	.reg .b64 	%rd<14>;

	ld.param.u64 	%rd3, [_Z11min_heapifyPfPiii_param_0];
	ld.param.u64 	%rd4, [_Z11min_heapifyPfPiii_param_1];
	ld.param.u32 	%r13, [_Z11min_heapifyPfPiii_param_2];
	ld.param.u32 	%r9, [_Z11min_heapifyPfPiii_param_3];
	mov.u32 	%r15, %r13;
$L__BB0_1:
	shl.b32 	%r10, %r13, 1;
	or.b32  	%r2, %r10, 1;
	add.s32 	%r3, %r10, 2;
	setp.ge.s32 	%p1, %r2, %r9;
	mul.wide.u32 	%rd5, %r10, 4;
	add.s64 	%rd1, %rd3, %rd5;
	mul.wide.u32 	%rd6, %r13, 4;
	add.s64 	%rd2, %rd3, %rd6;
	@%p1 bra 	$L__BB0_3;
	ld.f32 	%f1, [%rd1+4];
	ld.f32 	%f2, [%rd2];
	setp.lt.f32 	%p2, %f1, %f2;
	selp.b32 	%r15, %r2, %r13, %p2;
$L__BB0_3:
	setp.ge.s32 	%p3, %r3, %r9;
	@%p3 bra 	$L__BB0_5;
	ld.f32 	%f3, [%rd1+8];
	mul.wide.u32 	%rd7, %r15, 4;
	add.s64 	%rd8, %rd3, %rd7;
	ld.f32 	%f4, [%rd8];
	setp.lt.f32 	%p4, %f3, %f4;
	selp.b32 	%r15, %r3, %r15, %p4;
$L__BB0_5:
	setp.eq.s32 	%p5, %r15, %r13;
	@%p5 bra 	$L__BB0_7;
	ld.f32 	%f5, [%rd2];
	mul.wide.u32 	%rd9, %r15, 4;
	add.s64 	%rd10, %rd3, %rd9;
	ld.f32 	%f6, [%rd10];
	st.f32 	[%rd2], %f6;
	st.f32 	[%rd10], %f5;
	add.s64 	%rd12, %rd4, %rd6;
	ld.u32 	%r11, [%rd12];
	add.s64 	%rd13, %rd4, %rd9;
	ld.u32 	%r12, [%rd13];
	st.u32 	[%rd12], %r12;
	st.u32 	[%rd13], %r11;
	mov.u32 	%r13, %r15;
	bra.uni 	$L__BB0_1;
$L__BB0_7:
	ret;

}
	// .globl	_Z14pooling_kernelPKfPfPiS1_S2_iiiff
.visible .entry _Z14pooling_kernelPKfPfPiS1_S2_iiiff(
	.param .u64 .ptr .align 1 _Z14pooling_kernelPKfPfPiS1_S2_iiiff_param_0,
	.param .u64 .ptr .align 1 _Z14pooling_kernelPKfPfPiS1_S2_iiiff_param_1,
	.param .u64 .ptr .align 1 _Z14pooling_kernelPKfPfPiS1_S2_iiiff_param_2,
	.param .u64 .ptr .align 1 _Z14pooling_kernelPKfPfPiS1_S2_iiiff_param_3,
	.param .u64 .ptr .align 1 _Z14pooling_kernelPKfPfPiS1_S2_iiiff_param_4,
	.param .u32 _Z14pooling_kernelPKfPfPiS1_S2_iiiff_param_5,
	.param .u32 _Z14pooling_kernelPKfPfPiS1_S2_iiiff_param_6,
	.param .u32 _Z14pooling_kernelPKfPfPiS1_S2_iiiff_param_7,
	.param .f32 _Z14pooling_kernelPKfPfPiS1_S2_iiiff_param_8,
	.param .f32 _Z14pooling_kernelPKfPfPiS1_S2_iiiff_param_9
)
{
	.local .align 16 .b8 	__local_depot1[4096];
	.reg .b64 	%SP;
	.reg .b64 	%SPL;
	.reg .pred 	%p<77>;
	.reg .b16 	%rs<17>;
	.reg .b32 	%r<238>;
	.reg .b32 	%f<131>;
	.reg .b64 	%rd<132>;

	mov.u64 	%SPL, __local_depot1;
	cvta.local.u64 	%SP, %SPL;
	ld.param.u64 	%rd14, [_Z14pooling_kernelPKfPfPiS1_S2_iiiff_param_0];
	ld.param.u64 	%rd11, [_Z14pooling_kernelPKfPfPiS1_S2_iiiff_param_2];
	ld.param.u64 	%rd12, [_Z14pooling_kernelPKfPfPiS1_S2_iiiff_param_3];
	ld.param.u64 	%rd13, [_Z14pooling_kernelPKfPfPiS1_S2_iiiff_param_4];
	ld.param.u32 	%r86, [_Z14pooling_kernelPKfPfPiS1_S2_iiiff_param_5];
	ld.param.u32 	%r84, [_Z14pooling_kernelPKfPfPiS1_S2_iiiff_param_6];
	ld.param.u32 	%r85, [_Z14pooling_kernelPKfPfPiS1_S2_iiiff_param_7];
	ld.param.f32 	%f29, [_Z14pooling_kernelPKfPfPiS1_S2_iiiff_param_8];
	ld.param.f32 	%f30, [_Z14pooling_kernelPKfPfPiS1_S2_iiiff_param_9];
	cvta.to.global.u64 	%rd1, %rd14;
	mov.u32 	%r87, %ctaid.x;
	mov.u32 	%r88, %ntid.x;
	mov.u32 	%r89, %tid.x;
	mad.lo.s32 	%r1, %r87, %r88, %r89;
	setp.ge.s32 	%p1, %r1, %r86;
	@%p1 bra 	$L__BB1_70;
	mul.lo.s32 	%r2, %r84, %r1;
	rem.s32 	%r90, %r1, %r85;
	sub.f32 	%f31, %f30, %f29;
	cvt.rn.f32.s32 	%f32, %r90;
	mul.f32 	%f33, %f31, %f32;
	add.s32 	%r91, %r85, -1;
	cvt.rn.f32.s32 	%f34, %r91;
	div.rn.f32 	%f35, %f33, %f34;
	add.f32 	%f36, %f29, %f35;
	add.s32 	%r92, %r84, -1;
	cvt.rn.f32.s32 	%f37, %r92;
	mul.f32 	%f1, %f36, %f37;
	cvt.rzi.s32.f32 	%r3, %f1;
	sub.s32 	%r4, %r84, %r3;
	setp.lt.s32 	%p2, %r4, 513;
	add.u64 	%rd131, %SP, 2048;
	add.u64 	%rd130, %SP, 0;
	@%p2 bra 	$L__BB1_3;
	mul.lo.s32 	%r93, %r4, %r1;
	mul.wide.s32 	%rd17, %r93, 4;
	add.s64 	%rd130, %rd12, %rd17;
	add.s64 	%rd131, %rd13, %rd17;
$L__BB1_3:
	setp.lt.s32 	%p3, %r4, 5;
	@%p3 bra 	$L__BB1_32;
	and.b32  	%r5, %r4, 3;
	sub.s32 	%r95, %r3, %r84;
	setp.gt.u32 	%p4, %r95, -4;
	mov.b32 	%r225, 0;
	@%p4 bra 	$L__BB1_7;
	and.b32  	%r225, %r4, 2147483644;
	mov.b32 	%r224, 0;
$L__BB1_6:
	add.s32 	%r97, %r224, %r2;
	mul.wide.s32 	%rd18, %r97, 4;
	add.s64 	%rd19, %rd1, %rd18;
	ld.global.f32 	%f38, [%rd19];
	mul.wide.u32 	%rd20, %r224, 4;
	add.s64 	%rd21, %rd130, %rd20;
	st.f32 	[%rd21], %f38;
	add.s64 	%rd22, %rd131, %rd20;
	st.u32 	[%rd22], %r224;
	add.s32 	%r98, %r224, 1;
	ld.global.f32 	%f39, [%rd19+4];
	st.f32 	[%rd21+4], %f39;
	st.u32 	[%rd22+4], %r98;
	add.s32 	%r99, %r224, 2;
	ld.global.f32 	%f40, [%rd19+8];
	st.f32 	[%rd21+8], %f40;
	st.u32 	[%rd22+8], %r99;
	add.s32 	%r100, %r224, 3;
	ld.global.f32 	%f41, [%rd19+12];
	st.f32 	[%rd21+12], %f41;
	st.u32 	[%rd22+12], %r100;
	add.s32 	%r224, %r224, 4;
	setp.ne.s32 	%p5, %r224, %r225;
	@%p5 bra 	$L__BB1_6;
$L__BB1_7:
	setp.eq.s32 	%p6, %r5, 0;
	@%p6 bra 	$L__BB1_10;
	mov.b32 	%r227, 0;
$L__BB1_9:
	.pragma "nounroll";
	add.s32 	%r102, %r225, %r2;
	mul.wide.s32 	%rd23, %r102, 4;
	add.s64 	%rd24, %rd1, %rd23;
	ld.global.f32 	%f42, [%rd24];
	mul.wide.u32 	%rd25, %r225, 4;
	add.s64 	%rd26, %rd130, %rd25;
	st.f32 	[%rd26], %f42;
	add.s64 	%rd27, %rd131, %rd25;
	st.u32 	[%rd27], %r225;
	add.s32 	%r225, %r225, 1;
	add.s32 	%r227, %r227, 1;
	setp.ne.s32 	%p7, %r227, %r5;
	@%p7 bra 	$L__BB1_9;
$L__BB1_10:
	shr.u32 	%r62, %r4, 1;
	and.b32  	%r63, %r62, 3;
	setp.eq.s32 	%p8, %r63, 0;
	mov.u32 	%r230, %r62;
	@%p8 bra 	$L__BB1_13;
	mov.b32 	%r229, 0;
	mov.u32 	%r230, %r62;
$L__BB1_12:
	.pragma "nounroll";
	add.s32 	%r230, %r230, -1;
	{ // callseq 0, 0
	.param .b64 param0;
	st.param.b64 	[param0], %rd130;
	.param .b64 param1;
	st.param.b64 	[param1], %rd131;
	.param .b32 param2;
	st.param.b32 	[param2], %r230;
	.param .b32 param3;
	st.param.b32 	[param3], %r4;
	call.uni 
	_Z11min_heapifyPfPiii, 
	(
	param0, 
	param1, 
	param2, 
	param3
	);
	} // callseq 0
	add.s32 	%r229, %r229, 1;
	setp.ne.s32 	%p9, %r229, %r63;
	@%p9 bra 	$L__BB1_12;
$L__BB1_13:
	add.s32 	%r104, %r62, -1;
	setp.lt.u32 	%p10, %r104, 3;
	@%p10 bra 	$L__BB1_15;
$L__BB1_14:
	add.s32 	%r105, %r230, -1;
	{ // callseq 1, 0
	.param .b64 param0;
	st.param.b64 	[param0], %rd130;
	.param .b64 param1;
	st.param.b64 	[param1], %rd131;
	.param .b32 param2;
	st.param.b32 	[param2], %r105;
	.param .b32 param3;
	st.param.b32 	[param3], %r4;
	call.uni 
	_Z11min_heapifyPfPiii, 
	(
	param0, 
	param1, 
	param2, 
	param3
	);
	} // callseq 1
	add.s32 	%r106, %r230, -2;
	{ // callseq 2, 0
	.param .b64 param0;
	st.param.b64 	[param0], %rd130;
	.param .b64 param1;
	st.param.b64 	[param1], %rd131;
	.param .b32 param2;
	st.param.b32 	[param2], %r106;
	.param .b32 param3;
	st.param.b32 	[param3], %r4;
	call.uni 
	_Z11min_heapifyPfPiii, 
	(
	param0, 
	param1, 
	param2, 
	param3
	);
	} // callseq 2
	add.s32 	%r107, %r230, -3;
	{ // callseq 3, 0
	.param .b64 param0;
	st.param.b64 	[param0], %rd130;
	.param .b64 param1;
	st.param.b64 	[param1], %rd131;
	.param .b32 param2;
	st.param.b32 	[param2], %r107;
	.param .b32 param3;
	st.param.b32 	[param3], %r4;
	call.uni 
	_Z11min_heapifyPfPiii, 
	(
	param0, 
	param1, 
	param2, 
	param3
	);
	} // callseq 3
	add.s32 	%r70, %r230, -4;
	{ // callseq 4, 0
	.param .b64 param0;
	st.param.b64 	[param0], %rd130;
	.param .b64 param1;
	st.param.b64 	[param1], %rd131;
	.param .b32 param2;
	st.param.b32 	[param2], %r70;
	.param .b32 param3;
	st.param.b32 	[param3], %r4;
	call.uni 
	_Z11min_heapifyPfPiii, 
	(
	param0, 
	param1, 
	param2, 
	param3
	);
	} // callseq 4
	setp.gt.s32 	%p11, %r230, 4;
	mov.u32 	%r230, %r70;
	@%p11 bra 	$L__BB1_14;
$L__BB1_15:
	setp.lt.s32 	%p12, %r3, 1;
	ld.f32 	%f124, [%rd130];
	@%p12 bra 	$L__BB1_31;
	sub.s32 	%r108, %r84, %r3;
	add.s32 	%r109, %r108, 1;
	max.s32 	%r110, %r84, %r109;
	add.s32 	%r71, %r3, %r110;
	sub.s32 	%r111, %r71, %r84;
	and.b32  	%r72, %r111, 3;
	setp.eq.s32 	%p13, %r72, 0;
	mov.u32 	%r234, %r4;
	@%p13 bra 	$L__BB1_21;
	mov.b32 	%r233, 0;
	mov.u32 	%r234, %r4;
$L__BB1_18:
	.pragma "nounroll";
	add.s32 	%r113, %r234, %r2;
	mul.wide.s32 	%rd28, %r113, 4;
	add.s64 	%rd29, %rd1, %rd28;
	ld.global.f32 	%f8, [%rd29];
	setp.leu.f32 	%p14, %f8, %f124;
	@%p14 bra 	$L__BB1_20;
	st.f32 	[%rd130], %f8;
	st.u32 	[%rd131], %r234;
	{ // callseq 5, 0
	.param .b64 param0;
	st.param.b64 	[param0], %rd130;
	.param .b64 param1;
	st.param.b64 	[param1], %rd131;
	.param .b32 param2;
	st.param.b32 	[param2], 0;
	.param .b32 param3;
	st.param.b32 	[param3], %r4;
	call.uni 
	_Z11min_heapifyPfPiii, 
	(
	param0, 
	param1, 
	param2, 
	param3
	);
	} // callseq 5
	ld.f32 	%f124, [%rd130];
$L__BB1_20:
	add.s32 	%r234, %r234, 1;
	add.s32 	%r233, %r233, 1;
	setp.ne.s32 	%p15, %r233, %r72;
	@%p15 bra 	$L__BB1_18;
$L__BB1_21:
	sub.s32 	%r114, %r84, %r71;
	setp.gt.u32 	%p16, %r114, -4;
	@%p16 bra 	$L__BB1_31;
$L__BB1_22:
	add.s32 	%r115, %r234, %r2;
	mul.wide.s32 	%rd30, %r115, 4;
	add.s64 	%rd9, %rd1, %rd30;
	ld.global.f32 	%f13, [%rd9];
	setp.leu.f32 	%p17, %f13, %f124;
	@%p17 bra 	$L__BB1_24;
	st.f32 	[%rd130], %f13;
	st.u32 	[%rd131], %r234;
	{ // callseq 6, 0
	.param .b64 param0;
	st.param.b64 	[param0], %rd130;
	.param .b64 param1;
	st.param.b64 	[param1], %rd131;
	.param .b32 param2;
	st.param.b32 	[param2], 0;
	.param .b32 param3;
	st.param.b32 	[param3], %r4;
	call.uni 
	_Z11min_heapifyPfPiii, 
	(
	param0, 
	param1, 
	param2, 
	param3
	);
	} // callseq 6
	ld.f32 	%f124, [%rd130];
$L__BB1_24:
	ld.global.f32 	%f16, [%rd9+4];
	setp.leu.f32 	%p18, %f16, %f124;
	@%p18 bra 	$L__BB1_26;
	add.s32 	%r116, %r234, 1;
	st.f32 	[%rd130], %f16;
	st.u32 	[%rd131], %r116;
	{ // callseq 7, 0
	.param .b64 param0;
	st.param.b64 	[param0], %rd130;
	.param .b64 param1;
	st.param.b64 	[param1], %rd131;
	.param .b32 param2;
	st.param.b32 	[param2], 0;
	.param .b32 param3;
	st.param.b32 	[param3], %r4;
	call.uni 
	_Z11min_heapifyPfPiii, 
	(
	param0, 
	param1, 
	param2, 
	param3
	);
	} // callseq 7
	ld.f32 	%f124, [%rd130];
$L__BB1_26:
	ld.global.f32 	%f19, [%rd9+8];
	setp.leu.f32 	%p19, %f19, %f124;
	@%p19 bra 	$L__BB1_28;
	add.s32 	%r117, %r234, 2;
	st.f32 	[%rd130], %f19;
	st.u32 	[%rd131], %r117;
	{ // callseq 8, 0
	.param .b64 param0;
	st.param.b64 	[param0], %rd130;
	.param .b64 param1;
	st.param.b64 	[param1], %rd131;
	.param .b32 param2;
	st.param.b32 	[param2], 0;
	.param .b32 param3;
	st.param.b32 	[param3], %r4;
	call.uni 
	_Z11min_heapifyPfPiii, 
	(
	param0, 
	param1, 
	param2, 
	param3
	);
	} // callseq 8
	ld.f32 	%f124, [%rd130];
$L__BB1_28:
	ld.global.f32 	%f22, [%rd9+12];
	setp.leu.f32 	%p20, %f22, %f124;
	@%p20 bra 	$L__BB1_30;
	add.s32 	%r118, %r234, 3;
	st.f32 	[%rd130], %f22;
	st.u32 	[%rd131], %r118;
	{ // callseq 9, 0
	.param .b64 param0;
	st.param.b64 	[param0], %rd130;
	.param .b64 param1;
	st.param.b64 	[param1], %rd131;
	.param .b32 param2;
	st.param.b32 	[param2], 0;
	.param .b32 param3;
	st.param.b32 	[param3], %r4;
	call.uni 
	_Z11min_heapifyPfPiii, 
	(
	param0, 
	param1, 
	param2, 
	param3
	);
	} // callseq 9
	ld.f32 	%f124, [%rd130];
$L__BB1_30:
	add.s32 	%r234, %r234, 4;
	setp.lt.s32 	%p21, %r234, %r84;
	@%p21 bra 	$L__BB1_22;
$L__BB1_31:
	ld.u32 	%r236, [%rd131];
	ld.f32 	%f43, [%rd130+4];
	st.f32 	[%rd130], %f43;
	ld.u32 	%r119, [%rd131+4];
	st.u32 	[%rd131], %r119;
	{ // callseq 10, 0
	.param .b64 param0;
	st.param.b64 	[param0], %rd130;
	.param .b64 param1;
	st.param.b64 	[param1], %rd131;
	.param .b32 param2;
	st.param.b32 	[param2], 0;
	.param .b32 param3;
	st.param.b32 	[param3], %r4;
	call.uni 
	_Z11min_heapifyPfPiii, 
	(
	param0, 
	param1, 
	param2, 
	param3
	);
	} // callseq 10
	ld.f32 	%f130, [%rd130];
	ld.u32 	%r237, [%rd131];
	bra.uni 	$L__BB1_69;
$L__BB1_32:
	mul.wide.s32 	%rd31, %r2, 4;
	add.s64 	%rd6, %rd1, %rd31;
	setp.lt.s32 	%p22, %r4, 1;
	@%p22 bra 	$L__BB1_39;
	and.b32  	%r7, %r4, 3;
	sub.s32 	%r121, %r3, %r84;
	setp.gt.u32 	%p23, %r121, -4;
	mov.b32 	%r203, 0;
	@%p23 bra 	$L__BB1_36;
	and.b32  	%r203, %r4, 2147483644;
	mov.b32 	%r206, 0;
$L__BB1_35:
	mul.wide.u32 	%rd32, %r206, 4;
	add.s64 	%rd33, %rd6, %rd32;
	ld.global.f32 	%f44, [%rd33];
	add.s64 	%rd34, %rd130, %rd32;
	st.f32 	[%rd34], %f44;
	add.s64 	%rd35, %rd131, %rd32;
	st.u32 	[%rd35], %r206;
	add.s32 	%r123, %r206, 1;
	ld.global.f32 	%f45, [%rd33+4];
	st.f32 	[%rd34+4], %f45;
	st.u32 	[%rd35+4], %r123;
	add.s32 	%r124, %r206, 2;
	ld.global.f32 	%f46, [%rd33+8];
	st.f32 	[%rd34+8], %f46;
	st.u32 	[%rd35+8], %r124;
	add.s32 	%r125, %r206, 3;
	ld.global.f32 	%f47, [%rd33+12];
	st.f32 	[%rd34+12], %f47;
	st.u32 	[%rd35+12], %r125;
	add.s32 	%r206, %r206, 4;
	setp.eq.s32 	%p24, %r206, %r203;
	@%p24 bra 	$L__BB1_36;
	bra.uni 	$L__BB1_35;
$L__BB1_36:
	setp.eq.s32 	%p25, %r7, 0;
	@%p25 bra 	$L__BB1_39;
	mov.b32 	%r205, 0;
$L__BB1_38:
	.pragma "nounroll";
	mul.wide.u32 	%rd36, %r203, 4;
	add.s64 	%rd37, %rd6, %rd36;
	ld.global.f32 	%f48, [%rd37];
	add.s64 	%rd38, %rd130, %rd36;
	st.f32 	[%rd38], %f48;
	add.s64 	%rd39, %rd131, %rd36;
	st.u32 	[%rd39], %r203;
	add.s32 	%r203, %r203, 1;
	add.s32 	%r205, %r205, 1;
	setp.ne.s32 	%p26, %r205, %r7;
	@%p26 bra 	$L__BB1_38;
$L__BB1_39:
	setp.lt.s32 	%p27, %r4, 2;
	@%p27 bra 	$L__BB1_58;
	add.s32 	%r14, %r84, -2;
	cvt.u16.u32 	%rs9, %r84;
	cvt.u16.u32 	%rs10, %r3;
	xor.b16  	%rs11, %rs10, 15;
	add.s16 	%rs1, %rs11, %rs9;
	xor.b16  	%rs12, %rs10, 7;
	add.s16 	%rs2, %rs12, %rs9;
	mov.b32 	%r207, 0;
	mov.b16 	%rs15, 0;
	mov.u16 	%rs16, %rs15;
$L__BB1_41:
	not.b32 	%r129, %r207;
	add.s32 	%r18, %r129, %r4;
	add.s32 	%r130, %r3, %r207;
	sub.s32 	%r131, %r14, %r130;
	add.s32 	%r19, %r207, 1;
	setp.lt.u32 	%p28, %r131, 15;
	mov.u32 	%r215, %r19;
	mov.u32 	%r220, %r207;
	@%p28 bra 	$L__BB1_45;
	and.b32  	%r132, %r18, -16;
	neg.s32 	%r208, %r132;
	mov.u32 	%r209, %r207;
	mov.u32 	%r220, %r207;
$L__BB1_43:
	.pragma "nounroll";
	add.s32 	%r133, %r209, 1;
	mul.wide.u32 	%rd40, %r133, 4;
	add.s64 	%rd41, %rd130, %rd40;
	ld.f32 	%f49, [%rd41];
	mul.wide.s32 	%rd42, %r220, 4;
	add.s64 	%rd43, %rd130, %rd42;
	ld.f32 	%f50, [%rd43];
	setp.lt.f32 	%p29, %f49, %f50;
	selp.b32 	%r134, %r133, %r220, %p29;
	ld.f32 	%f51, [%rd41+4];
	mul.wide.s32 	%rd44, %r134, 4;
	add.s64 	%rd45, %rd130, %rd44;
	ld.f32 	%f52, [%rd45];
	setp.lt.f32 	%p30, %f51, %f52;
	add.s32 	%r135, %r209, 2;
	selp.b32 	%r136, %r135, %r134, %p30;
	ld.f32 	%f53, [%rd41+8];
	mul.wide.s32 	%rd46, %r136, 4;
	add.s64 	%rd47, %rd130, %rd46;
	ld.f32 	%f54, [%rd47];
	setp.lt.f32 	%p31, %f53, %f54;
	add.s32 	%r137, %r209, 3;
	selp.b32 	%r138, %r137, %r136, %p31;
	ld.f32 	%f55, [%rd41+12];
	mul.wide.s32 	%rd48, %r138, 4;
	add.s64 	%rd49, %rd130, %rd48;
	ld.f32 	%f56, [%rd49];
	setp.lt.f32 	%p32, %f55, %f56;
	add.s32 	%r139, %r209, 4;
	selp.b32 	%r140, %r139, %r138, %p32;
	ld.f32 	%f57, [%rd41+16];
	mul.wide.s32 	%rd50, %r140, 4;
	add.s64 	%rd51, %rd130, %rd50;
	ld.f32 	%f58, [%rd51];
	setp.lt.f32 	%p33, %f57, %f58;
	add.s32 	%r141, %r209, 5;
	selp.b32 	%r142, %r141, %r140, %p33;
	ld.f32 	%f59, [%rd41+20];
	mul.wide.s32 	%rd52, %r142, 4;
	add.s64 	%rd53, %rd130, %rd52;
	ld.f32 	%f60, [%rd53];
	setp.lt.f32 	%p34, %f59, %f60;
	add.s32 	%r143, %r209, 6;
	selp.b32 	%r144, %r143, %r142, %p34;
	ld.f32 	%f61, [%rd41+24];
	mul.wide.s32 	%rd54, %r144, 4;
	add.s64 	%rd55, %rd130, %rd54;
	ld.f32 	%f62, [%rd55];
	setp.lt.f32 	%p35, %f61, %f62;
	add.s32 	%r145, %r209, 7;
	selp.b32 	%r146, %r145, %r144, %p35;
	ld.f32 	%f63, [%rd41+28];
	mul.wide.s32 	%rd56, %r146, 4;
	add.s64 	%rd57, %rd130, %rd56;
	ld.f32 	%f64, [%rd57];
	setp.lt.f32 	%p36, %f63, %f64;
	add.s32 	%r147, %r209, 8;
	selp.b32 	%r148, %r147, %r146, %p36;
	ld.f32 	%f65, [%rd41+32];
	mul.wide.s32 	%rd58, %r148, 4;
	add.s64 	%rd59, %rd130, %rd58;
	ld.f32 	%f66, [%rd59];
	setp.lt.f32 	%p37, %f65, %f66;
	add.s32 	%r149, %r209, 9;
	selp.b32 	%r150, %r149, %r148, %p37;
	ld.f32 	%f67, [%rd41+36];
	mul.wide.s32 	%rd60, %r150, 4;
	add.s64 	%rd61, %rd130, %rd60;
	ld.f32 	%f68, [%rd61];
	setp.lt.f32 	%p38, %f67, %f68;
	add.s32 	%r151, %r209, 10;
	selp.b32 	%r152, %r151, %r150, %p38;
	ld.f32 	%f69, [%rd41+40];
	mul.wide.s32 	%rd62, %r152, 4;
	add.s64 	%rd63, %rd130, %rd62;
	ld.f32 	%f70, [%rd63];
	setp.lt.f32 	%p39, %f69, %f70;
	add.s32 	%r153, %r209, 11;
	selp.b32 	%r154, %r153, %r152, %p39;
	ld.f32 	%f71, [%rd41+44];
	mul.wide.s32 	%rd64, %r154, 4;
	add.s64 	%rd65, %rd130, %rd64;
	ld.f32 	%f72, [%rd65];
	setp.lt.f32 	%p40, %f71, %f72;
	add.s32 	%r155, %r209, 12;
	selp.b32 	%r156, %r155, %r154, %p40;
	ld.f32 	%f73, [%rd41+48];
	mul.wide.s32 	%rd66, %r156, 4;
	add.s64 	%rd67, %rd130, %rd66;
	ld.f32 	%f74, [%rd67];
	setp.lt.f32 	%p41, %f73, %f74;
	add.s32 	%r157, %r209, 13;
	selp.b32 	%r158, %r157, %r156, %p41;
	ld.f32 	%f75, [%rd41+52];
	mul.wide.s32 	%rd68, %r158, 4;
	add.s64 	%rd69, %rd130, %rd68;
	ld.f32 	%f76, [%rd69];
	setp.lt.f32 	%p42, %f75, %f76;
	add.s32 	%r159, %r209, 14;
	selp.b32 	%r160, %r159, %r158, %p42;
	ld.f32 	%f77, [%rd41+56];
	mul.wide.s32 	%rd70, %r160, 4;
	add.s64 	%rd71, %rd130, %rd70;
	ld.f32 	%f78, [%rd71];
	setp.lt.f32 	%p43, %f77, %f78;
	add.s32 	%r161, %r209, 15;
	selp.b32 	%r162, %r161, %r160, %p43;
	ld.f32 	%f79, [%rd41+60];
	mul.wide.s32 	%rd72, %r162, 4;
	add.s64 	%rd73, %rd130, %rd72;
	ld.f32 	%f80, [%rd73];
	setp.lt.f32 	%p44, %f79, %f80;
	add.s32 	%r209, %r209, 16;
	selp.b32 	%r220, %r209, %r162, %p44;
	add.s32 	%r208, %r208, 16;
	setp.ne.s32 	%p45, %r208, 0;
	@%p45 bra 	$L__BB1_43;
	add.s32 	%r215, %r209, 1;
$L__BB1_45:
	and.b32  	%r165, %r18, 15;
	setp.eq.s32 	%p46, %r165, 0;
	@%p46 bra 	$L__BB1_55;
	sub.s16 	%rs13, %rs1, %rs16;
	cvt.u32.u16 	%r167, %rs13;
	and.b32  	%r31, %r167, 15;
	add.s32 	%r168, %r31, -1;
	setp.lt.u32 	%p47, %r168, 7;
	@%p47 bra 	$L__BB1_48;
	mul.wide.u32 	%rd74, %r215, 4;
	add.s64 	%rd75, %rd130, %rd74;
	ld.f32 	%f81, [%rd75];
	mul.wide.s32 	%rd76, %r220, 4;
	add.s64 	%rd77, %rd130, %rd76;
	ld.f32 	%f82, [%rd77];
	setp.lt.f32 	%p48, %f81, %f82;
	selp.b32 	%r169, %r215, %r220, %p48;
	add.s32 	%r170, %r215, 1;
	ld.f32 	%f83, [%rd75+4];
	mul.wide.s32 	%rd78, %r169, 4;
	add.s64 	%rd79, %rd130, %rd78;
	ld.f32 	%f84, [%rd79];
	setp.lt.f32 	%p49, %f83, %f84;
	selp.b32 	%r171, %r170, %r169, %p49;
	add.s32 	%r172, %r215, 2;
	ld.f32 	%f85, [%rd75+8];
	mul.wide.s32 	%rd80, %r171, 4;
	add.s64 	%rd81, %rd130, %rd80;
	ld.f32 	%f86, [%rd81];
	setp.lt.f32 	%p50, %f85, %f86;
	selp.b32 	%r173, %r172, %r171, %p50;
	add.s32 	%r174, %r215, 3;
	ld.f32 	%f87, [%rd75+12];
	mul.wide.s32 	%rd82, %r173, 4;
	add.s64 	%rd83, %rd130, %rd82;
	ld.f32 	%f88, [%rd83];
	setp.lt.f32 	%p51, %f87, %f88;
	selp.b32 	%r175, %r174, %r173, %p51;
	add.s32 	%r176, %r215, 4;
	ld.f32 	%f89, [%rd75+16];
	mul.wide.s32 	%rd84, %r175, 4;
	add.s64 	%rd85, %rd130, %rd84;
	ld.f32 	%f90, [%rd85];
	setp.lt.f32 	%p52, %f89, %f90;
	selp.b32 	%r177, %r176, %r175, %p52;
	add.s32 	%r178, %r215, 5;
	ld.f32 	%f91, [%rd75+20];
	mul.wide.s32 	%rd86, %r177, 4;
	add.s64 	%rd87, %rd130, %rd86;
	ld.f32 	%f92, [%rd87];
	setp.lt.f32 	%p53, %f91, %f92;
	selp.b32 	%r179, %r178, %r177, %p53;
	add.s32 	%r180, %r215, 6;
	ld.f32 	%f93, [%rd75+24];
	mul.wide.s32 	%rd88, %r179, 4;
	add.s64 	%rd89, %rd130, %rd88;
	ld.f32 	%f94, [%rd89];
	setp.lt.f32 	%p54, %f93, %f94;
	selp.b32 	%r181, %r180, %r179, %p54;
	add.s32 	%r182, %r215, 7;
	ld.f32 	%f95, [%rd75+28];
	mul.wide.s32 	%rd90, %r181, 4;
	add.s64 	%rd91, %rd130, %rd90;
	ld.f32 	%f96, [%rd91];
	setp.lt.f32 	%p55, %f95, %f96;
	selp.b32 	%r220, %r182, %r181, %p55;
	add.s32 	%r215, %r215, 8;
$L__BB1_48:
	and.b32  	%r183, %r31, 7;
	setp.eq.s32 	%p56, %r183, 0;
	@%p56 bra 	$L__BB1_55;
	sub.s16 	%rs14, %rs2, %rs15;
	cvt.u32.u16 	%r185, %rs14;
	and.b32  	%r186, %r185, 7;
	and.b32  	%r37, %r185, 3;
	add.s32 	%r187, %r186, -1;
	setp.lt.u32 	%p57, %r187, 3;
	@%p57 bra 	$L__BB1_51;
	mul.wide.u32 	%rd92, %r215, 4;
	add.s64 	%rd93, %rd130, %rd92;
	ld.f32 	%f97, [%rd93];
	mul.wide.s32 	%rd94, %r220, 4;
	add.s64 	%rd95, %rd130, %rd94;
	ld.f32 	%f98, [%rd95];
	setp.lt.f32 	%p58, %f97, %f98;
	selp.b32 	%r188, %r215, %r220, %p58;
	add.s32 	%r189, %r215, 1;
	ld.f32 	%f99, [%rd93+4];
	mul.wide.s32 	%rd96, %r188, 4;
	add.s64 	%rd97, %rd130, %rd96;
	ld.f32 	%f100, [%rd97];
	setp.lt.f32 	%p59, %f99, %f100;
	selp.b32 	%r190, %r189, %r188, %p59;
	add.s32 	%r191, %r215, 2;
	ld.f32 	%f101, [%rd93+8];
	mul.wide.s32 	%rd98, %r190, 4;
	add.s64 	%rd99, %rd130, %rd98;
	ld.f32 	%f102, [%rd99];
	setp.lt.f32 	%p60, %f101, %f102;
	selp.b32 	%r192, %r191, %r190, %p60;
	add.s32 	%r193, %r215, 3;
	ld.f32 	%f103, [%rd93+12];
	mul.wide.s32 	%rd100, %r192, 4;
	add.s64 	%rd101, %rd130, %rd100;
	ld.f32 	%f104, [%rd101];
	setp.lt.f32 	%p61, %f103, %f104;
	selp.b32 	%r220, %r193, %r192, %p61;
	add.s32 	%r215, %r215, 4;
$L__BB1_51:
	setp.eq.s32 	%p62, %r37, 0;
	@%p62 bra 	$L__BB1_55;
	mul.wide.u32 	%rd102, %r215, 4;
	add.s64 	%rd7, %rd130, %rd102;
	ld.f32 	%f105, [%rd7];
	mul.wide.s32 	%rd103, %r220, 4;
	add.s64 	%rd104, %rd130, %rd103;
	ld.f32 	%f106, [%rd104];
	setp.lt.f32 	%p63, %f105, %f106;
	selp.b32 	%r220, %r215, %r220, %p63;
	setp.eq.s32 	%p64, %r37, 1;
	@%p64 bra 	$L__BB1_55;
	add.s32 	%r194, %r215, 1;
	ld.f32 	%f107, [%rd7+4];
	mul.wide.s32 	%rd105, %r220, 4;
	add.s64 	%rd106, %rd130, %rd105;
	ld.f32 	%f108, [%rd106];
	setp.lt.f32 	%p65, %f107, %f108;
	selp.b32 	%r220, %r194, %r220, %p65;
	setp.eq.s32 	%p66, %r37, 2;
	@%p66 bra 	$L__BB1_55;
	add.s32 	%r195, %r215, 2;
	ld.f32 	%f109, [%rd7+8];
	mul.wide.s32 	%rd107, %r220, 4;
	add.s64 	%rd108, %rd130, %rd107;
	ld.f32 	%f110, [%rd108];
	setp.lt.f32 	%p67, %f109, %f110;
	selp.b32 	%r220, %r195, %r220, %p67;
$L__BB1_55:
	setp.eq.s32 	%p68, %r220, %r207;
	@%p68 bra 	$L__BB1_57;
	mul.wide.u32 	%rd109, %r207, 4;
	add.s64 	%rd110, %rd130, %rd109;
	ld.f32 	%f111, [%rd110];
	mul.wide.s32 	%rd111, %r220, 4;
	add.s64 	%rd112, %rd130, %rd111;
	ld.f32 	%f112, [%rd112];
	st.f32 	[%rd110], %f112;
	st.f32 	[%rd112], %f111;
	add.s64 	%rd113, %rd131, %rd109;
	ld.u32 	%r196, [%rd113];
	add.s64 	%rd114, %rd131, %rd111;
	ld.u32 	%r197, [%rd114];
	st.u32 	[%rd113], %r197;
	st.u32 	[%rd114], %r196;
$L__BB1_57:
	add.s32 	%r198, %r4, -1;
	setp.eq.s32 	%p69, %r19, %r198;
	add.s16 	%rs16, %rs16, 1;
	add.s16 	%rs15, %rs15, 1;
	mov.u32 	%r207, %r19;
	@%p69 bra 	$L__BB1_58;
	bra.uni 	$L__BB1_41;
$L__BB1_58:
	setp.lt.s32 	%p70, %r3, 1;
	mov.u32 	%r221, %r4;
	@%p70 bra 	$L__BB1_67;
$L__BB1_59:
	mul.wide.s32 	%rd115, %r221, 4;
	add.s64 	%rd116, %rd6, %rd115;
	ld.global.f32 	%f2, [%rd116];
	ld.f32 	%f113, [%rd130];
	setp.leu.f32 	%p71, %f2, %f113;
	@%p71 bra 	$L__BB1_66;
	setp.lt.s32 	%p72, %r4, 2;
	mov.b32 	%r223, 0;
	@%p72 bra 	$L__BB1_65;
	mov.b32 	%r222, 1;
$L__BB1_62:
	mov.u32 	%r223, %r222;
	mul.wide.u32 	%rd117, %r223, 4;
	add.s64 	%rd8, %rd130, %rd117;
	ld.f32 	%f3, [%rd8];
	setp.geu.f32 	%p73, %f3, %f2;
	@%p73 bra 	$L__BB1_64;
	st.f32 	[%rd8+-4], %f3;
	add.s64 	%rd119, %rd131, %rd117;
	ld.u32 	%r201, [%rd119];
	st.u32 	[%rd119+-4], %r201;
	add.s32 	%r222, %r223, 1;
	setp.eq.s32 	%p74, %r222, %r4;
	@%p74 bra 	$L__BB1_65;
	bra.uni 	$L__BB1_62;
$L__BB1_64:
	add.s32 	%r223, %r223, -1;
$L__BB1_65:
	mul.wide.s32 	%rd120, %r223, 4;
	add.s64 	%rd121, %rd130, %rd120;
	st.f32 	[%rd121], %f2;
	add.s64 	%rd122, %rd131, %rd120;
	st.u32 	[%rd122], %r221;
$L__BB1_66:
	add.s32 	%r221, %r221, 1;
	setp.lt.s32 	%p75, %r221, %r84;
	@%p75 bra 	$L__BB1_59;
$L__BB1_67:
	ld.f32 	%f124, [%rd130];
	ld.u32 	%r236, [%rd131];
	setp.eq.s32 	%p76, %r4, 1;
	mov.f32 	%f130, %f124;
	mov.u32 	%r237, %r236;
	@%p76 bra 	$L__BB1_69;
	ld.f32 	%f130, [%rd130+4];
	ld.u32 	%r237, [%rd131+4];
$L__BB1_69:
	ld.param.u64 	%rd129, [_Z14pooling_kernelPKfPfPiS1_S2_iiiff_param_1];
	cvt.rn.f32.s32 	%f114, %r3;
	sub.f32 	%f115, %f1, %f114;
	mov.f32 	%f116, 0f3F800000;
	sub.f32 	%f117, %f116, %f115;
	mul.f32 	%f118, %f115, %f130;
	fma.rn.f32 	%f119, %f117, %f124, %f118;
	cvta.to.global.u64 	%rd123, %rd129;
	mul.wide.s32 	%rd124, %r1, 4;
	add.s64 	%rd125, %rd123, %rd124;
	st.global.f32 	[%rd125], %f119;
	shl.b32 	%r202, %r1, 1;
	cvta.to.global.u64 	%rd126, %rd11;
	mul.wide.s32 	%rd127, %r202, 4;
	add.s64 	%rd128, %rd126, %rd127;
	st.global.u32 	[%rd128], %r236;
	st.global.u32 	[%rd128+4], %r237;
$L__BB1_70:
	ret;

}
	// .globl	_Z23pooling_backward_kernelPKfPKiPfiiiff
.visible .entry _Z23pooling_backward_kernelPKfPKiPfiiiff(
	.param .u64 .ptr .align 1 _Z23pooling_backward_kernelPKfPKiPfiiiff_param_0,
	.param .u64 .ptr .align 1 _Z23pooling_backward_kernelPKfPKiPfiiiff_param_1,
	.param .u64 .ptr .align 1 _Z23pooling_backward_kernelPKfPKiPfiiiff_param_2,
	.param .u32 _Z23pooling_backward_kernelPKfPKiPfiiiff_param_3,
	.param .u32 _Z23pooling_backward_kernelPKfPKiPfiiiff_param_4,
	.param .u32 _Z23pooling_backward_kernelPKfPKiPfiiiff_param_5,
	.param .f32 _Z23pooling_backward_kernelPKfPKiPfiiiff_param_6,
	.param .f32 _Z23pooling_backward_kernelPKfPKiPfiiiff_param_7
)
{
	.reg .pred 	%p<12>;
	.reg .b32 	%r<45>;
	.reg .b32 	%f<18>;
	.reg .b64 	%rd<24>;

	ld.param.u64 	%rd3, [_Z23pooling_backward_kernelPKfPKiPfiiiff_param_0];
	ld.param.u64 	%rd4, [_Z23pooling_backward_kernelPKfPKiPfiiiff_param_1];
	ld.param.u64 	%rd5, [_Z23pooling_backward_kernelPKfPKiPfiiiff_param_2];
	ld.param.u32 	%r19, [_Z23pooling_backward_kernelPKfPKiPfiiiff_param_3];
	ld.param.u32 	%r17, [_Z23pooling_backward_kernelPKfPKiPfiiiff_param_4];
	ld.param.u32 	%r18, [_Z23pooling_backward_kernelPKfPKiPfiiiff_param_5];
	ld.param.f32 	%f3, [_Z23pooling_backward_kernelPKfPKiPfiiiff_param_6];
	ld.param.f32 	%f4, [_Z23pooling_backward_kernelPKfPKiPfiiiff_param_7];
	cvta.to.global.u64 	%rd1, %rd5;
	mov.u32 	%r20, %ctaid.x;
	mov.u32 	%r21, %ntid.x;
	mov.u32 	%r22, %tid.x;
	mad.lo.s32 	%r1, %r20, %r21, %r22;
	setp.ge.s32 	%p1, %r1, %r19;
	@%p1 bra 	$L__BB2_15;
	cvta.to.global.u64 	%rd6, %rd3;
	mul.lo.s32 	%r2, %r17, %r1;
	mul.wide.s32 	%rd7, %r1, 4;
	add.s64 	%rd8, %rd6, %rd7;
	ld.global.f32 	%f1, [%rd8];
	setp.lt.s32 	%p2, %r17, 1;
	@%p2 bra 	$L__BB2_13;
	and.b32  	%r3, %r17, 7;
	setp.lt.u32 	%p3, %r17, 8;
	mov.b32 	%r43, 0;
	@%p3 bra 	$L__BB2_5;
	and.b32  	%r43, %r17, 2147483640;
	neg.s32 	%r41, %r43;
	add.s64 	%rd2, %rd1, 16;
	mov.u32 	%r40, %r2;
$L__BB2_4:
	.pragma "nounroll";
	mul.wide.s32 	%rd9, %r40, 4;
	add.s64 	%rd10, %rd2, %rd9;
	mov.b32 	%r24, 0;
	st.global.u32 	[%rd10+-16], %r24;
	st.global.u32 	[%rd10+-12], %r24;
	st.global.u32 	[%rd10+-8], %r24;
	st.global.u32 	[%rd10+-4], %r24;
	st.global.u32 	[%rd10], %r24;
	st.global.u32 	[%rd10+4], %r24;
	st.global.u32 	[%rd10+8], %r24;
	st.global.u32 	[%rd10+12], %r24;
	add.s32 	%r41, %r41, 8;
	add.s32 	%r40, %r40, 8;
	setp.ne.s32 	%p4, %r41, 0;
	@%p4 bra 	$L__BB2_4;
$L__BB2_5:
	setp.eq.s32 	%p5, %r3, 0;
	@%p5 bra 	$L__BB2_13;
	and.b32  	%r11, %r17, 3;
	setp.lt.u32 	%p6, %r3, 4;
	@%p6 bra 	$L__BB2_8;
	add.s32 	%r25, %r43, %r2;
	mul.wide.s32 	%rd11, %r25, 4;
	add.s64 	%rd12, %rd1, %rd11;
	mov.b32 	%r26, 0;
	st.global.u32 	[%rd12], %r26;
	st.global.u32 	[%rd12+4], %r26;
	st.global.u32 	[%rd12+8], %r26;
	st.global.u32 	[%rd12+12], %r26;
	add.s32 	%r43, %r43, 4;
$L__BB2_8:
	setp.eq.s32 	%p7, %r11, 0;
	@%p7 bra 	$L__BB2_13;
	setp.eq.s32 	%p8, %r11, 1;
	@%p8 bra 	$L__BB2_11;
	add.s32 	%r27, %r43, %r2;
	mul.wide.s32 	%rd13, %r27, 4;
	add.s64 	%rd14, %rd1, %rd13;
	mov.b32 	%r28, 0;
	st.global.u32 	[%rd14], %r28;
	st.global.u32 	[%rd14+4], %r28;
	add.s32 	%r43, %r43, 2;
$L__BB2_11:
	and.b32  	%r29, %r17, 1;
	setp.eq.b32 	%p9, %r29, 1;
	not.pred 	%p10, %p9;
	@%p10 bra 	$L__BB2_13;
	add.s32 	%r30, %r43, %r2;
	mul.wide.s32 	%rd15, %r30, 4;
	add.s64 	%rd16, %rd1, %rd15;
	mov.b32 	%r31, 0;
	st.global.u32 	[%rd16], %r31;
$L__BB2_13:
	shl.b32 	%r32, %r1, 1;
	cvta.to.global.u64 	%rd17, %rd4;
	mul.wide.s32 	%rd18, %r32, 4;
	add.s64 	%rd19, %rd17, %rd18;
	ld.global.u32 	%r33, [%rd19];
	ld.global.u32 	%r16, [%rd19+4];
	rem.s32 	%r34, %r1, %r18;
	sub.f32 	%f5, %f4, %f3;
	cvt.rn.f32.s32 	%f6, %r34;
	mul.f32 	%f7, %f5, %f6;
	add.s32 	%r35, %r18, -1;
	cvt.rn.f32.s32 	%f8, %r35;
	div.rn.f32 	%f9, %f7, %f8;
	add.f32 	%f10, %f3, %f9;
	add.s32 	%r36, %r17, -1;
	cvt.rn.f32.s32 	%f11, %r36;
	mul.f32 	%f12, %f10, %f11;
	cvt.rzi.s32.f32 	%r37, %f12;
	cvt.rn.f32.s32 	%f13, %r37;
	sub.f32 	%f14, %f12, %f13;
	mov.f32 	%f15, 0f3F800000;
	sub.f32 	%f16, %f15, %f14;
	mul.f32 	%f2, %f1, %f14;
	mul.f32 	%f17, %f1, %f16;
	add.s32 	%r38, %r33, %r2;
	mul.wide.s32 	%rd20, %r38, 4;
	add.s64 	%rd21, %rd1, %rd20;
	st.global.f32 	[%rd21], %f17;
	setp.eq.s32 	%p11, %r33, %r16;
	@%p11 bra 	$L__BB2_15;
	add.s32 	%r39, %r16, %r2;
	mul.wide.s32 	%rd22, %r39, 4;
	add.s64 	%rd23, %rd1, %rd22;
	st.global.f32 	[%rd23], %f2;
$L__BB2_15:
	ret;

}


// ===== COMPILED SASS (sm_100) =====

	.target	sm_100

	.elftype	@"ET_EXEC"


//--------------------- .note.nv.tkinfo           --------------------------
	.section	.note.nv.tkinfo,"",@"SHT_NOTE"
	.sectionflags	@"SHF_NOTE_NV_TKINFO"
	.tkinfo
        /*0018*/ 	.word	0x00000002
        /*0030*/ 	.string	""
        /*0030*/ 	.string	"ptxas"
        /*0030*/ 	.string	"Cuda compilation tools, release 13.0, V13.0.88"
        /*0030*/ 	.string	"Build cuda_13.0.r13.0/compiler.36424714_0"
        /*0030*/ 	.string	"-arch sm_100 -m 64 "



//--------------------- .note.nv.cuinfo           --------------------------
	.section	.note.nv.cuinfo,"",@"SHT_NOTE"
	.sectionflags	@"SHF_NOTE_NV_CUINFO"
        /*0018*/ 	.short	0x0002
        /*001a*/ 	.short	0x0064
        /*001c*/ 	.short	0x0082
	.zero		2


//--------------------- .nv.info                  --------------------------
	.section	.nv.info,"",@"SHT_CUDA_INFO"
	.align	4


	//----- nvinfo : EIATTR_REGCOUNT
	.align		4
        /*0000*/ 	.byte	0x04, 0x2f
        /*0002*/ 	.short	(.L_1 - .L_0)
	.align		4
.L_0:
        /*0004*/ 	.word	index@(_Z14pooling_kernelPKfPfPiS1_S2_iiiff)
        /*0008*/ 	.word	0x00000028


	//----- nvinfo : EIATTR_FRAME_SIZE
	.align		4
.L_1:
        /*000c*/ 	.byte	0x04, 0x11
        /*000e*/ 	.short	(.L_3 - .L_2)
	.align		4
.L_2:
        /*0010*/ 	.word	index@($__internal_1_$__cuda_sm3x_div_rn_noftz_f32_slowpath)
        /*0014*/ 	.word	0x00001000


	//----- nvinfo : EIATTR_FRAME_SIZE
	.align		4
.L_3:
        /*0018*/ 	.byte	0x04, 0x11
        /*001a*/ 	.short	(.L_5 - .L_4)
	.align		4
.L_4:
        /*001c*/ 	.word	index@($_Z14pooling_kernelPKfPfPiS1_S2_iiiff$_Z11min_heapifyPfPiii)
        /*0020*/ 	.word	0x00001000


	//----- nvinfo : EIATTR_FRAME_SIZE
	.align		4
.L_5:
        /*0024*/ 	.byte	0x04, 0x11
        /*0026*/ 	.short	(.L_7 - .L_6)
	.align		4
.L_6:
        /*0028*/ 	.word	index@(_Z14pooling_kernelPKfPfPiS1_S2_iiiff)
        /*002c*/ 	.word	0x00001000


	//----- nvinfo : EIATTR_REGCOUNT
	.align		4
.L_7:
        /*0030*/ 	.byte	0x04, 0x2f
        /*0032*/ 	.short	(.L_9 - .L_8)
	.align		4
.L_8:
        /*0034*/ 	.word	index@(_Z23pooling_backward_kernelPKfPKiPfiiiff)
        /*0038*/ 	.word	0x00000014


	//----- nvinfo : EIATTR_FRAME_SIZE
	.align		4
.L_9:
        /*003c*/ 	.byte	0x04, 0x11
        /*003e*/ 	.short	(.L_11 - .L_10)
	.align		4
.L_10:
        /*0040*/ 	.word	index@($__internal_0_$__cuda_sm3x_div_rn_noftz_f32_slowpath)
        /*0044*/ 	.word	0x00000000


	//----- nvinfo : EIATTR_FRAME_SIZE
	.align		4
.L_11:
        /*0048*/ 	.byte	0x04, 0x11
        /*004a*/ 	.short	(.L_13 - .L_12)
	.align		4
.L_12:
        /*004c*/ 	.word	index@(_Z23pooling_backward_kernelPKfPKiPfiiiff)
        /*0050*/ 	.word	0x00000000


	//----- nvinfo : EIATTR_MIN_STACK_SIZE
	.align		4
.L_13:
        /*0054*/ 	.byte	0x04, 0x12
        /*0056*/ 	.short	(.L_15 - .L_14)
	.align		4
.L_14:
        /*0058*/ 	.word	index@(_Z23pooling_backward_kernelPKfPKiPfiiiff)
        /*005c*/ 	.word	0x00000000


	//----- nvinfo : EIATTR_MIN_STACK_SIZE
	.align		4
.L_15:
        /*0060*/ 	.byte	0x04, 0x12
        /*0062*/ 	.short	(.L_17 - .L_16)
	.align		4
.L_16:
        /*0064*/ 	.word	index@(_Z14pooling_kernelPKfPfPiS1_S2_iiiff)
        /*0068*/ 	.word	0x00001000
.L_17:


//--------------------- .nv.compat                --------------------------
	.section	.nv.compat,"",@"SHT_CUDA_COMPAT_INFO"
	.align	4
        /*0000*/ 	.byte	0x02, 0x09, 0x00, 0x00, 0x02, 0x02, 0x01, 0x00, 0x02, 0x05, 0x05, 0x00, 0x03, 0x07, 0x01, 0x01
        /*0010*/ 	.byte	0x02, 0x03, 0x00, 0x00, 0x02, 0x06, 0x01, 0x00, 0x04, 0x0b, 0x08, 0x00, 0x01, 0x00, 0x00, 0x00
        /*0020*/ 	.byte	0x00, 0x00, 0x00, 0x00


//--------------------- .nv.info._Z23pooling_backward_kernelPKfPKiPfiiiff --------------------------
	.section	.nv.info._Z23pooling_backward_kernelPKfPKiPfiiiff,"",@"SHT_CUDA_INFO"
	.sectionflags	@""
	.align	4


	//----- nvinfo : EIATTR_CUDA_API_VERSION
	.align		4
        /*0000*/ 	.byte	0x04, 0x37
        /*0002*/ 	.short	(.L_19 - .L_18)
.L_18:
        /*0004*/ 	.word	0x00000082


	//----- nvinfo : EIATTR_KPARAM_INFO
	.align		4
.L_19:
        /*0008*/ 	.byte	0x04, 0x17
        /*000a*/ 	.short	(.L_21 - .L_20)
.L_20:
        /*000c*/ 	.word	0x00000000
        /*0010*/ 	.short	0x0007
        /*0012*/ 	.short	0x0028
        /*0014*/ 	.byte	0x00, 0xf0, 0x11, 0x00


	//----- nvinfo : EIATTR_KPARAM_INFO
	.align		4
.L_21:
        /*0018*/ 	.byte	0x04, 0x17
        /*001a*/ 	.short	(.L_23 - .L_22)
.L_22:
        /*001c*/ 	.word	0x00000000
        /*0020*/ 	.short	0x0006
        /*0022*/ 	.short	0x0024
        /*0024*/ 	.byte	0x00, 0xf0, 0x11, 0x00


	//----- nvinfo : EIATTR_KPARAM_INFO
	.align		4
.L_23:
        /*0028*/ 	.byte	0x04, 0x17
        /*002a*/ 	.short	(.L_25 - .L_24)
.L_24:
        /*002c*/ 	.word	0x00000000
        /*0030*/ 	.short	0x0005
        /*0032*/ 	.short	0x0020
        /*0034*/ 	.byte	0x00, 0xf0, 0x11, 0x00


	//----- nvinfo : EIATTR_KPARAM_INFO
	.align		4
.L_25:
        /*0038*/ 	.byte	0x04, 0x17
        /*003a*/ 	.short	(.L_27 - .L_26)
.L_26:
        /*003c*/ 	.word	0x00000000
        /*0040*/ 	.short	0x0004
        /*0042*/ 	.short	0x001c
        /*0044*/ 	.byte	0x00, 0xf0, 0x11, 0x00


	//----- nvinfo : EIATTR_KPARAM_INFO
	.align		4
.L_27:
        /*0048*/ 	.byte	0x04, 0x17
        /*004a*/ 	.short	(.L_29 - .L_28)
.L_28:
        /*004c*/ 	.word	0x00000000
        /*0050*/ 	.short	0x0003
        /*0052*/ 	.short	0x0018
        /*0054*/ 	.byte	0x00, 0xf0, 0x11, 0x00


	//----- nvinfo : EIATTR_KPARAM_INFO
	.align		4
.L_29:
        /*0058*/ 	.byte	0x04, 0x17
        /*005a*/ 	.short	(.L_31 - .L_30)
.L_30:
        /*005c*/ 	.word	0x00000000
        /*0060*/ 	.short	0x0002
        /*0062*/ 	.short	0x0010
        /*0064*/ 	.byte	0x00, 0xf5, 0x21, 0x00


	//----- nvinfo : EIATTR_KPARAM_INFO
	.align		4
.L_31:
        /*0068*/ 	.byte	0x04, 0x17
        /*006a*/ 	.short	(.L_33 - .L_32)
.L_32:
        /*006c*/ 	.word	0x00000000
        /*0070*/ 	.short	0x0001
        /*0072*/ 	.short	0x0008
        /*0074*/ 	.byte	0x00, 0xf5, 0x21, 0x00


	//----- nvinfo : EIATTR_KPARAM_INFO
	.align		4
.L_33:
        /*0078*/ 	.byte	0x04, 0x17
        /*007a*/ 	.short	(.L_35 - .L_34)
.L_34:
        /*007c*/ 	.word	0x00000000
        /*0080*/ 	.short	0x0000
        /*0082*/ 	.short	0x0000
        /*0084*/ 	.byte	0x00, 0xf5, 0x21, 0x00


	//----- nvinfo : EIATTR_SPARSE_MMA_MASK
	.align		4
.L_35:
        /*0088*/ 	.byte	0x03, 0x50
        /*008a*/ 	.short	0x0000


	//----- nvinfo : EIATTR_MAXREG_COUNT
	.align		4
        /*008c*/ 	.byte	0x03, 0x1b
        /*008e*/ 	.short	0x00ff


	//----- nvinfo : EIATTR_MERCURY_ISA_VERSION
	.align		4
        /*0090*/ 	.byte	0x03, 0x5f
        /*0092*/ 	.short	0x0101


	//----- nvinfo : EIATTR_VRC_CTA_INIT_COUNT
	.align		4
        /*0094*/ 	.byte	0x02, 0x4a
	.zero		1
	.zero		1


	//----- nvinfo : EIATTR_EXIT_INSTR_OFFSETS
	.align		4
        /*0098*/ 	.byte	0x04, 0x1c
        /*009a*/ 	.short	(.L_37 - .L_36)


	//   ....[0]....
.L_36:
        /*009c*/ 	.word	0x00000070


	//   ....[1]....
        /*00a0*/ 	.word	0x00000850


	//   ....[2]....
        /*00a4*/ 	.word	0x000008a0


	//----- nvinfo : EIATTR_CRS_STACK_SIZE
	.align		4
.L_37:
        /*00a8*/ 	.byte	0x04, 0x1e
        /*00aa*/ 	.short	(.L_39 - .L_38)
.L_38:
        /*00ac*/ 	.word	0x00000000


	//----- nvinfo : EIATTR_CBANK_PARAM_SIZE
	.align		4
.L_39:
        /*00b0*/ 	.byte	0x03, 0x19
        /*00b2*/ 	.short	0x002c


	//----- nvinfo : EIATTR_PARAM_CBANK
	.align		4
        /*00b4*/ 	.byte	0x04, 0x0a
        /*00b6*/ 	.short	(.L_41 - .L_40)
	.align		4
.L_40:
        /*00b8*/ 	.word	index@(.nv.constant0._Z23pooling_backward_kernelPKfPKiPfiiiff)
        /*00bc*/ 	.short	0x0380
        /*00be*/ 	.short	0x002c


	//----- nvinfo : EIATTR_SW_WAR
	.align		4
.L_41:
        /*00c0*/ 	.byte	0x04, 0x36
        /*00c2*/ 	.short	(.L_43 - .L_42)
.L_42:
        /*00c4*/ 	.word	0x00000008
.L_43:


//--------------------- .nv.info._Z14pooling_kernelPKfPfPiS1_S2_iiiff --------------------------
	.section	.nv.info._Z14pooling_kernelPKfPfPiS1_S2_iiiff,"",@"SHT_CUDA_INFO"
	.sectionflags	@""
	.align	4


	//----- nvinfo : EIATTR_CUDA_API_VERSION
	.align		4
        /*0000*/ 	.byte	0x04, 0x37
        /*0002*/ 	.short	(.L_45 - .L_44)
.L_44:
        /*0004*/ 	.word	0x00000082


	//----- nvinfo : EIATTR_KPARAM_INFO
	.align		4
.L_45:
        /*0008*/ 	.byte	0x04, 0x17
        /*000a*/ 	.short	(.L_47 - .L_46)
.L_46:
        /*000c*/ 	.word	0x00000000
        /*0010*/ 	.short	0x0009
        /*0012*/ 	.short	0x0038
        /*0014*/ 	.byte	0x00, 0xf0, 0x11, 0x00


	//----- nvinfo : EIATTR_KPARAM_INFO
	.align		4
.L_47:
        /*0018*/ 	.byte	0x04, 0x17
        /*001a*/ 	.short	(.L_49 - .L_48)
.L_48:
        /*001c*/ 	.word	0x00000000
        /*0020*/ 	.short	0x0008
        /*0022*/ 	.short	0x0034
        /*0024*/ 	.byte	0x00, 0xf0, 0x11, 0x00


	//----- nvinfo : EIATTR_KPARAM_INFO
	.align		4
.L_49:
        /*0028*/ 	.byte	0x04, 0x17
        /*002a*/ 	.short	(.L_51 - .L_50)
.L_50:
        /*002c*/ 	.word	0x00000000
        /*0030*/ 	.short	0x0007
        /*0032*/ 	.short	0x0030
        /*0034*/ 	.byte	0x00, 0xf0, 0x11, 0x00


	//----- nvinfo : EIATTR_KPARAM_INFO
	.align		4
.L_51:
        /*0038*/ 	.byte	0x04, 0x17
        /*003a*/ 	.short	(.L_53 - .L_52)
.L_52:
        /*003c*/ 	.word	0x00000000
        /*0040*/ 	.short	0x0006
        /*0042*/ 	.short	0x002c
        /*0044*/ 	.byte	0x00, 0xf0, 0x11, 0x00


	//----- nvinfo : EIATTR_KPARAM_INFO
	.align		4
.L_53:
        /*0048*/ 	.byte	0x04, 0x17
        /*004a*/ 	.short	(.L_55 - .L_54)
.L_54:
        /*004c*/ 	.word	0x00000000
        /*0050*/ 	.short	0x0005
        /*0052*/ 	.short	0x0028
        /*0054*/ 	.byte	0x00, 0xf0, 0x11, 0x00


	//----- nvinfo : EIATTR_KPARAM_INFO
	.align		4
.L_55:
        /*0058*/ 	.byte	0x04, 0x17
        /*005a*/ 	.short	(.L_57 - .L_56)
.L_56:
        /*005c*/ 	.word	0x00000000
        /*0060*/ 	.short	0x0004
        /*0062*/ 	.short	0x0020
        /*0064*/ 	.byte	0x00, 0xf5, 0x21, 0x00


	//----- nvinfo : EIATTR_KPARAM_INFO
	.align		4
.L_57:
        /*0068*/ 	.byte	0x04, 0x17
        /*006a*/ 	.short	(.L_59 - .L_58)
.L_58:
        /*006c*/ 	.word	0x00000000
        /*0070*/ 	.short	0x0003
        /*0072*/ 	.short	0x0018
        /*0074*/ 	.byte	0x00, 0xf5, 0x21, 0x00


	//----- nvinfo : EIATTR_KPARAM_INFO
	.align		4
.L_59:
        /*0078*/ 	.byte	0x04, 0x17
        /*007a*/ 	.short	(.L_61 - .L_60)
.L_60:
        /*007c*/ 	.word	0x00000000
        /*0080*/ 	.short	0x0002
        /*0082*/ 	.short	0x0010
        /*0084*/ 	.byte	0x00, 0xf5, 0x21, 0x00


	//----- nvinfo : EIATTR_KPARAM_INFO
	.align		4
.L_61:
        /*0088*/ 	.byte	0x04, 0x17
        /*008a*/ 	.short	(.L_63 - .L_62)
.L_62:
        /*008c*/ 	.word	0x00000000
        /*0090*/ 	.short	0x0001
        /*0092*/ 	.short	0x0008
        /*0094*/ 	.byte	0x00, 0xf5, 0x21, 0x00


	//----- nvinfo : EIATTR_KPARAM_INFO
	.align		4
.L_63:
        /*0098*/ 	.byte	0x04, 0x17
        /*009a*/ 	.short	(.L_65 - .L_64)
.L_64:
        /*009c*/ 	.word	0x00000000
        /*00a0*/ 	.short	0x0000
        /*00a2*/ 	.short	0x0000
        /*00a4*/ 	.byte	0x00, 0xf5, 0x21, 0x00


	//----- nvinfo : EIATTR_SPARSE_MMA_MASK
	.align		4
.L_65:
        /*00a8*/ 	.byte	0x03, 0x50
        /*00aa*/ 	.short	0x0000


	//----- nvinfo : EIATTR_MAXREG_COUNT
	.align		4
        /*00ac*/ 	.byte	0x03, 0x1b
        /*00ae*/ 	.short	0x00ff


	//----- nvinfo : EIATTR_MERCURY_ISA_VERSION
	.align		4
        /*00b0*/ 	.byte	0x03, 0x5f
        /*00b2*/ 	.short	0x0101


	//----- nvinfo : EIATTR_VRC_CTA_INIT_COUNT
	.align		4
        /*00b4*/ 	.byte	0x02, 0x4a
	.zero		1
	.zero		1


	//----- nvinfo : EIATTR_EXIT_INSTR_OFFSETS
	.align		4
        /*00b8*/ 	.byte	0x04, 0x1c
        /*00ba*/ 	.short	(.L_67 - .L_66)


	//   ....[0]....
.L_66:
        /*00bc*/ 	.word	0x000000c0


	//   ....[1]....
        /*00c0*/ 	.word	0x00002b70


	//----- nvinfo : EIATTR_CRS_STACK_SIZE
	.align		4
.L_67:
        /*00c4*/ 	.byte	0x04, 0x1e
        /*00c6*/ 	.short	(.L_69 - .L_68)
.L_68:
        /*00c8*/ 	.word	0x00000000


	//----- nvinfo : EIATTR_CBANK_PARAM_SIZE
	.align		4
.L_69:
        /*00cc*/ 	.byte	0x03, 0x19
        /*00ce*/ 	.short	0x003c


	//----- nvinfo : EIATTR_PARAM_CBANK
	.align		4
        /*00d0*/ 	.byte	0x04, 0x0a
        /*00d2*/ 	.short	(.L_71 - .L_70)
	.align		4
.L_70:
        /*00d4*/ 	.word	index@(.nv.constant0._Z14pooling_kernelPKfPfPiS1_S2_iiiff)
        /*00d8*/ 	.short	0x0380
        /*00da*/ 	.short	0x003c


	//----- nvinfo : EIATTR_SW_WAR
	.align		4
.L_71:
        /*00dc*/ 	.byte	0x04, 0x36
        /*00de*/ 	.short	(.L_73 - .L_72)
.L_72:
        /*00e0*/ 	.word	0x00000008
.L_73:


//--------------------- .nv.callgraph             --------------------------
	.section	.nv.callgraph,"",@"SHT_CUDA_CALLGRAPH"
	.align	4
	.sectionentsize	8
	.align		4
        /*0000*/ 	.word	0x00000000
	.align		4
        /*0004*/ 	.word	0xffffffff
	.align		4
        /*0008*/ 	.word	0x00000000
	.align		4
        /*000c*/ 	.word	0xfffffffe
	.align		4
        /*0010*/ 	.word	0x00000000
	.align		4
        /*0014*/ 	.word	0xfffffffd
	.align		4
        /*0018*/ 	.word	0x00000000
	.align		4
        /*001c*/ 	.word	0xfffffffc


//--------------------- .text._Z23pooling_backward_kernelPKfPKiPfiiiff --------------------------
	.section	.text._Z23pooling_backward_kernelPKfPKiPfiiiff,"ax",@progbits
	.align	128
        .global         _Z23pooling_backward_kernelPKfPKiPfiiiff
        .type           _Z23pooling_backward_kernelPKfPKiPfiiiff,@function
        .size           _Z23pooling_backward_kernelPKfPKiPfiiiff,(.L_x_103 - _Z23pooling_backward_kernelPKfPKiPfiiiff)
        .other          _Z23pooling_backward_kernelPKfPKiPfiiiff,@"STO_CUDA_ENTRY STV_DEFAULT"
_Z23pooling_backward_kernelPKfPKiPfiiiff:
.text._Z23pooling_backward_kernelPKfPKiPfiiiff:
[----:B------:R-:W-:Y:S01]  /*0000*/  LDC R1, c[0x0][0x37c] ;  /* 0x0000df00ff017b82 */ /* 0x000fe20000000800 */
[----:B------:R-:W0:Y:S07]  /*0010*/  S2R R3, SR_TID.X ;  /* 0x0000000000037919 */ /* 0x000e2e0000002100 */
[----:B------:R-:W0:Y:S01]  /*0020*/  S2UR UR4, SR_CTAID.X ;  /* 0x00000000000479c3 */ /* 0x000e220000002500 */
[----:B------:R-:W1:Y:S07]  /*0030*/  LDCU UR5, c[0x0][0x398] ;  /* 0x00007300ff0577ac */ /* 0x000e6e0008000800 */
[----:B------:R-:W0:Y:S02]  /*0040*/  LDC R0, c[0x0][0x360] ;  /* 0x0000d800ff007b82 */ /* 0x000e240000000800 */
[----:B0-----:R-:W-:-:S05]  /*0050*/  IMAD R0, R0, UR4, R3 ;  /* 0x0000000400007c24 */ /* 0x001fca000f8e0203 */
[----:B-1----:R-:W-:-:S13]  /*0060*/  ISETP.GE.AND P0, PT, R0, UR5, PT ;  /* 0x0000000500007c0c */ /* 0x002fda000bf06270 */
[----:B------:R-:W-:Y:S05]  /*0070*/  @P0 EXIT ;  /* 0x000000000000094d */ /* 0x000fea0003800000 */
[----:B------:R-:W0:Y:S01]  /*0080*/  LDC.64 R2, c[0x0][0x380] ;  /* 0x0000e000ff027b82 */ /* 0x000e220000000a00 */
[----:B------:R-:W1:Y:S07]  /*0090*/  LDCU.64 UR6, c[0x0][0x358] ;  /* 0x00006b00ff0677ac */ /* 0x000e6e0008000a00 */
[----:B------:R-:W2:Y:S01]  /*00a0*/  LDC R11, c[0x0][0x39c] ;  /* 0x0000e700ff0b7b82 */ /* 0x000ea20000000800 */
[----:B0-----:R-:W-:-:S06]  /*00b0*/  IMAD.WIDE R2, R0, 0x4, R2 ;  /* 0x0000000400027825 */ /* 0x001fcc00078e0202 */
[----:B-1----:R0:W5:Y:S01]  /*00c0*/  LDG.E R2, desc[UR6][R2.64] ;  /* 0x0000000602027981 */ /* 0x002162000c1e1900 */
[----:B--2---:R-:W-:Y:S01]  /*00d0*/  ISETP.GE.AND P0, PT, R11, 0x1, PT ;  /* 0x000000010b00780c */ /* 0x004fe20003f06270 */
[----:B------:R-:W-:-:S12]  /*00e0*/  IMAD R4, R0, R11, RZ ;  /* 0x0000000b00047224 */ /* 0x000fd800078e02ff */
[----:B0-----:R-:W-:Y:S05]  /*00f0*/  @!P0 BRA `(.L_x_0) ;  /* 0x0000000000d48947 */ /* 0x001fea0003800000 */
[C---:B------:R-:W-:Y:S01]  /*0100*/  ISETP.GE.U32.AND P0, PT, R11.reuse, 0x8, PT ;  /* 0x000000080b00780c */ /* 0x040fe20003f06070 */
[----:B------:R-:W-:Y:S01]  /*0110*/  IMAD.MOV.U32 R3, RZ, RZ, RZ ;  /* 0x000000ffff037224 */ /* 0x000fe200078e00ff */
[----:B------:R-:W-:-:S04]  /*0120*/  LOP3.LUT R8, R11, 0x7, RZ, 0xc0, !PT ;  /* 0x000000070b087812 */ /* 0x000fc800078ec0ff */
[----:B------:R-:W-:-:S07]  /*0130*/  ISETP.NE.AND P1, PT, R8, RZ, PT ;  /* 0x000000ff0800720c */ /* 0x000fce0003f25270 */
[----:B------:R-:W-:Y:S06]  /*0140*/  @!P0 BRA `(.L_x_1) ;  /* 0x0000000000548947 */ /* 0x000fec0003800000 */
[----:B------:R-:W0:Y:S01]  /*0150*/  LDCU.64 UR4, c[0x0][0x390] ;  /* 0x00007200ff0477ac */ /* 0x000e220008000a00 */
[----:B------:R-:W-:Y:S01]  /*0160*/  LOP3.LUT R3, R11, 0x7ffffff8, RZ, 0xc0, !PT ;  /* 0x7ffffff80b037812 */ /* 0x000fe200078ec0ff */
[----:B------:R-:W-:-:S04]  /*0170*/  IMAD.MOV.U32 R9, RZ, RZ, R4 ;  /* 0x000000ffff097224 */ /* 0x000fc800078e0004 */
[----:B------:R-:W-:Y:S01]  /*0180*/  IMAD.MOV R5, RZ, RZ, -R3 ;  /* 0x000000ffff057224 */ /* 0x000fe200078e0a03 */
[----:B0-----:R-:W-:-:S04]  /*0190*/  UIADD3 UR4, UP0, UPT, UR4, 0x10, URZ ;  /* 0x0000001004047890 */ /* 0x001fc8000ff1e0ff */
[----:B------:R-:W-:-:S12]  /*01a0*/  UIADD3.X UR5, UPT, UPT, URZ, UR5, URZ, UP0, !UPT ;  /* 0x00000005ff057290 */ /* 0x000fd800087fe4ff */
.L_x_2:
[----:B0-----:R-:W-:Y:S02]  /*01b0*/  IMAD.U32 R6, RZ, RZ, UR4 ;  /* 0x00000004ff067e24 */ /* 0x001fe4000f8e00ff */
[----:B------:R-:W-:Y:S02]  /*01c0*/  IMAD.U32 R7, RZ, RZ, UR5 ;  /* 0x00000005ff077e24 */ /* 0x000fe4000f8e00ff */
[----:B------:R-:W-:Y:S02]  /*01d0*/  VIADD R5, R5, 0x8 ;  /* 0x0000000805057836 */ /* 0x000fe40000000000 */
[C---:B------:R-:W-:Y:S01]  /*01e0*/  IMAD.WIDE R6, R9.reuse, 0x4, R6 ;  /* 0x0000000409067825 */ /* 0x040fe200078e0206 */
[----:B------:R-:W-:Y:S02]  /*01f0*/  IADD3 R9, PT, PT, R9, 0x8, RZ ;  /* 0x0000000809097810 */ /* 0x000fe40007ffe0ff */
[----:B------:R-:W-:Y:S02]  /*0200*/  ISETP.NE.AND P0, PT, R5, RZ, PT ;  /* 0x000000ff0500720c */ /* 0x000fe40003f05270 */
[----:B------:R0:W-:Y:S04]  /*0210*/  STG.E desc[UR6][R6.64+-0x10], RZ ;  /* 0xfffff0ff06007986 */ /* 0x0001e8000c101906 */
[----:B------:R0:W-:Y:S04]  /*0220*/  STG.E desc[UR6][R6.64+-0xc], RZ ;  /* 0xfffff4ff06007986 */ /* 0x0001e8000c101906 */
[----:B------:R0:W-:Y:S04]  /*0230*/  STG.E desc[UR6][R6.64+-0x8], RZ ;  /* 0xfffff8ff06007986 */ /* 0x0001e8000c101906 */
[----:B------:R0:W-:Y:S04]  /*0240*/  STG.E desc[UR6][R6.64+-0x4], RZ ;  /* 0xfffffcff06007986 */ /* 0x0001e8000c101906 */
[----:B------:R0:W-:Y:S04]  /*0250*/  STG.E desc[UR6][R6.64], RZ ;  /* 0x000000ff06007986 */ /* 0x0001e8000c101906 */
[----:B------:R0:W-:Y:S04]  /*0260*/  STG.E desc[UR6][R6.64+0x4], RZ ;  /* 0x000004ff06007986 */ /* 0x0001e8000c101906 */
[----:B------:R0:W-:Y:S04]  /*0270*/  STG.E desc[UR6][R6.64+0x8], RZ ;  /* 0x000008ff06007986 */ /* 0x0001e8000c101906 */
[----:B------:R0:W-:Y:S01]  /*0280*/  STG.E desc[UR6][R6.64+0xc], RZ ;  /* 0x00000cff06007986 */ /* 0x0001e2000c101906 */
[----:B------:R-:W-:Y:S05]  /*0290*/  @P0 BRA `(.L_x_2) ;  /* 0xfffffffc00c40947 */ /* 0x000fea000383ffff */
.L_x_1:
[----:B------:R-:W-:Y:S05]  /*02a0*/  @!P1 BRA `(.L_x_0) ;  /* 0x0000000000689947 */ /* 0x000fea0003800000 */
[----:B------:R-:W-:Y:S02]  /*02b0*/  ISETP.GE.U32.AND P0, PT, R8, 0x4, PT ;  /* 0x000000040800780c */ /* 0x000fe40003f06070 */
[----:B------:R-:W-:-:S04]  /*02c0*/  LOP3.LUT R9, R11, 0x3, RZ, 0xc0, !PT ;  /* 0x000000030b097812 */ /* 0x000fc800078ec0ff */
[----:B------:R-:W-:-:S07]  /*02d0*/  ISETP.NE.AND P1, PT, R9, RZ, PT ;  /* 0x000000ff0900720c */ /* 0x000fce0003f25270 */
[----:B------:R-:W-:Y:S06]  /*02e0*/  @!P0 BRA `(.L_x_3) ;  /* 0x0000000000208947 */ /* 0x000fec0003800000 */
[----:B0-----:R-:W0:Y:S01]  /*02f0*/  LDC.64 R6, c[0x0][0x390] ;  /* 0x0000e400ff067b82 */ /* 0x001e220000000a00 */
[----:B------:R-:W-:Y:S02]  /*0300*/  IMAD.IADD R5, R4, 0x1, R3 ;  /* 0x0000000104057824 */ /* 0x000fe400078e0203 */
[----:B------:R-:W-:Y:S02]  /*0310*/  VIADD R3, R3, 0x4 ;  /* 0x0000000403037836 */ /* 0x000fe40000000000 */
[----:B0-----:R-:W-:-:S05]  /*0320*/  IMAD.WIDE R6, R5, 0x4, R6 ;  /* 0x0000000405067825 */ /* 0x001fca00078e0206 */
[----:B------:R1:W-:Y:S04]  /*0330*/  STG.E desc[UR6][R6.64], RZ ;  /* 0x000000ff06007986 */ /* 0x0003e8000c101906 */
[----:B------:R1:W-:Y:S04]  /*0340*/  STG.E desc[UR6][R6.64+0x4], RZ ;  /* 0x000004ff06007986 */ /* 0x0003e8000c101906 */
[----:B------:R1:W-:Y:S04]  /*0350*/  STG.E desc[UR6][R6.64+0x8], RZ ;  /* 0x000008ff06007986 */ /* 0x0003e8000c101906 */
[----:B------:R1:W-:Y:S02]  /*0360*/  STG.E desc[UR6][R6.64+0xc], RZ ;  /* 0x00000cff06007986 */ /* 0x0003e4000c101906 */
.L_x_3:
[----:B------:R-:W-:Y:S05]  /*0370*/  @!P1 BRA `(.L_x_0) ;  /* 0x0000000000349947 */ /* 0x000fea0003800000 */
[----:B------:R-:W-:Y:S02]  /*0380*/  LOP3.LUT R5, R11, 0x1, RZ, 0xc0, !PT ;  /* 0x000000010b057812 */ /* 0x000fe400078ec0ff */
[----:B------:R-:W-:Y:S02]  /*0390*/  ISETP.NE.AND P0, PT, R9, 0x1, PT ;  /* 0x000000010900780c */ /* 0x000fe40003f05270 */
[----:B------:R-:W-:-:S11]  /*03a0*/  ISETP.NE.U32.AND P1, PT, R5, 0x1, PT ;  /* 0x000000010500780c */ /* 0x000fd60003f25070 */
[----:B01----:R-:W0:Y:S01]  /*03b0*/  @P0 LDC.64 R6, c[0x0][0x390] ;  /* 0x0000e400ff060b82 */ /* 0x003e220000000a00 */
[----:B------:R-:W-:Y:S02]  /*03c0*/  @P0 IMAD.IADD R9, R4, 0x1, R3 ;  /* 0x0000000104090824 */ /* 0x000fe400078e0203 */
[----:B------:R-:W-:-:S04]  /*03d0*/  @P0 VIADD R3, R3, 0x2 ;  /* 0x0000000203030836 */ /* 0x000fc80000000000 */
[----:B------:R-:W-:Y:S01]  /*03e0*/  @!P1 IMAD.IADD R3, R4, 0x1, R3 ;  /* 0x0000000104039824 */ /* 0x000fe200078e0203 */
[----:B------:R-:W1:Y:S01]  /*03f0*/  @!P1 LDC.64 R10, c[0x0][0x390] ;  /* 0x0000e400ff0a9b82 */ /* 0x000e620000000a00 */
[----:B0-----:R-:W-:-:S05]  /*0400*/  @P0 IMAD.WIDE R8, R9, 0x4, R6 ;  /* 0x0000000409080825 */ /* 0x001fca00078e0206 */
[----:B------:R2:W-:Y:S01]  /*0410*/  @P0 STG.E desc[UR6][R8.64], RZ ;  /* 0x000000ff08000986 */ /* 0x0005e2000c101906 */
[----:B-1----:R-:W-:-:S03]  /*0420*/  @!P1 IMAD.WIDE R6, R3, 0x4, R10 ;  /* 0x0000000403069825 */ /* 0x002fc600078e020a */
[----:B------:R2:W-:Y:S04]  /*0430*/  @P0 STG.E desc[UR6][R8.64+0x4], RZ ;  /* 0x000004ff08000986 */ /* 0x0005e8000c101906 */
[----:B------:R2:W-:Y:S02]  /*0440*/  @!P1 STG.E desc[UR6][R6.64], RZ ;  /* 0x000000ff06009986 */ /* 0x0005e4000c101906 */
.L_x_0:
[----:B------:R-:W3:Y:S01]  /*0450*/  LDC R13, c[0x0][0x3a0] ;  /* 0x0000e800ff0d7b82 */ /* 0x000ee20000000800 */
[----:B------:R-:W-:Y:S01]  /*0460*/  SHF.L.U32 R3, R0, 0x1, RZ ;  /* 0x0000000100037819 */ /* 0x000fe200000006ff */
[----:B------:R-:W4:Y:S06]  /*0470*/  LDCU UR4, c[0x0][0x3a8] ;  /* 0x00007500ff0477ac */ /* 0x000f2c0008000800 */
[----:B--2---:R-:W2:Y:S01]  /*0480*/  LDC.64 R8, c[0x0][0x388] ;  /* 0x0000e200ff087b82 */ /* 0x004ea20000000a00 */
[----:B---3--:R-:W-:Y:S01]  /*0490*/  IABS R12, R13 ;  /* 0x0000000d000c7213 */ /* 0x008fe20000000000 */
[----:B--2---:R-:W-:-:S03]  /*04a0*/  IMAD.WIDE R8, R3, 0x4, R8 ;  /* 0x0000000403087825 */ /* 0x004fc600078e0208 */
[----:B------:R-:W2:Y:S02]  /*04b0*/  I2F.RP R3, R12 ;  /* 0x0000000c00037306 */ /* 0x000ea40000209400 */
[----:B------:R-:W5:Y:S04]  /*04c0*/  LDG.E R5, desc[UR6][R8.64] ;  /* 0x0000000608057981 */ /* 0x000f68000c1e1900 */
[----:B01----:R0:W5:Y:S01]  /*04d0*/  LDG.E R6, desc[UR6][R8.64+0x4] ;  /* 0x0000040608067981 */ /* 0x003162000c1e1900 */
[----:B------:R-:W-:Y:S01]  /*04e0*/  ISETP.GE.AND P2, PT, R0, RZ, PT ;  /* 0x000000ff0000720c */ /* 0x000fe20003f46270 */
[----:B------:R-:W-:Y:S01]  /*04f0*/  BSSY.RECONVERGENT B0, `(.L_x_4) ;  /* 0x0000025000007945 */ /* 0x000fe20003800200 */
[----:B--2---:R-:W1:Y:S01]  /*0500*/  MUFU.RCP R3, R3 ;  /* 0x0000000300037308 */ /* 0x004e620000001000 */
[----:B0-----:R-:W-:Y:S01]  /*0510*/  IABS R8, R0 ;  /* 0x0000000000087213 */ /* 0x001fe20000000000 */
[----:B------:R-:W4:Y:S01]  /*0520*/  LDC R9, c[0x0][0x3a4] ;  /* 0x0000e900ff097b82 */ /* 0x000f220000000800 */
[----:B-1----:R-:W-:-:S05]  /*0530*/  VIADD R10, R3, 0xffffffe ;  /* 0x0ffffffe030a7836 */ /* 0x002fca0000000000 */
[----:B------:R0:W1:Y:S01]  /*0540*/  F2I.FTZ.U32.TRUNC.NTZ R11, R10 ;  /* 0x0000000a000b7305 */ /* 0x000062000021f000 */
[----:B----4-:R-:W-:Y:S01]  /*0550*/  FADD R0, -R9, UR4 ;  /* 0x0000000409007e21 */ /* 0x010fe20008000100 */
[----:B0-----:R-:W-:Y:S02]  /*0560*/  IMAD.MOV.U32 R10, RZ, RZ, RZ ;  /* 0x000000ffff0a7224 */ /* 0x001fe400078e00ff */
[----:B-1----:R-:W-:-:S04]  /*0570*/  IMAD.MOV R7, RZ, RZ, -R11 ;  /* 0x000000ffff077224 */ /* 0x002fc800078e0a0b */
[----:B------:R-:W-:-:S04]  /*0580*/  IMAD R7, R7, R12, RZ ;  /* 0x0000000c07077224 */ /* 0x000fc800078e02ff */
[----:B------:R-:W-:-:S04]  /*0590*/  IMAD.HI.U32 R11, R11, R7, R10 ;  /* 0x000000070b0b7227 */ /* 0x000fc800078e000a */
[----:B------:R-:W-:-:S04]  /*05a0*/  IMAD.MOV.U32 R7, RZ, RZ, R8 ;  /* 0x000000ffff077224 */ /* 0x000fc800078e0008 */
[----:B------:R-:W-:-:S04]  /*05b0*/  IMAD.HI.U32 R11, R11, R7, RZ ;  /* 0x000000070b0b7227 */ /* 0x000fc800078e00ff */
[----:B------:R-:W-:-:S04]  /*05c0*/  IMAD.MOV R11, RZ, RZ, -R11 ;  /* 0x000000ffff0b7224 */ /* 0x000fc800078e0a0b */
[----:B------:R-:W-:Y:S02]  /*05d0*/  IMAD R3, R12, R11, R7 ;  /* 0x0000000b0c037224 */ /* 0x000fe400078e0207 */
[----:B------:R-:W-:-:S03]  /*05e0*/  VIADD R7, R13, 0xffffffff ;  /* 0xffffffff0d077836 */ /* 0x000fc60000000000 */
[----:B------:R-:W-:Y:S02]  /*05f0*/  ISETP.GT.U32.AND P0, PT, R12, R3, PT ;  /* 0x000000030c00720c */ /* 0x000fe40003f04070 */
[----:B------:R-:W-:-:S04]  /*0600*/  I2FP.F32.S32 R11, R7 ;  /* 0x00000007000b7245 */ /* 0x000fc80000201400 */
[----:B------:R-:W0:Y:S07]  /*0610*/  MUFU.RCP R8, R11 ;  /* 0x0000000b00087308 */ /* 0x000e2e0000001000 */
[----:B------:R-:W-:Y:S02]  /*0620*/  @!P0 IADD3 R3, PT, PT, R3, -R12, RZ ;  /* 0x8000000c03038210 */ /* 0x000fe40007ffe0ff */
[----:B------:R-:W-:Y:S02]  /*0630*/  ISETP.NE.AND P0, PT, R13, RZ, PT ;  /* 0x000000ff0d00720c */ /* 0x000fe40003f05270 */
[----:B------:R-:W-:Y:S01]  /*0640*/  ISETP.GT.U32.AND P1, PT, R12, R3, PT ;  /* 0x000000030c00720c */ /* 0x000fe20003f24070 */
[----:B0-----:R-:W-:-:S04]  /*0650*/  FFMA R7, -R11, R8, 1 ;  /* 0x3f8000000b077423 */ /* 0x001fc80000000108 */
[----:B------:R-:W-:-:S08]  /*0660*/  FFMA R7, R8, R7, R8 ;  /* 0x0000000708077223 */ /* 0x000fd00000000008 */
[----:B------:R-:W-:-:S04]  /*0670*/  @!P1 IMAD.IADD R3, R3, 0x1, -R12 ;  /* 0x0000000103039824 */ /* 0x000fc800078e0a0c */
[----:B------:R-:W-:Y:S01]  /*0680*/  @!P2 IMAD.MOV R3, RZ, RZ, -R3 ;  /* 0x000000ffff03a224 */ /* 0x000fe200078e0a03 */
[----:B------:R-:W-:-:S04]  /*0690*/  @!P0 LOP3.LUT R3, RZ, R13, RZ, 0x33, !PT ;  /* 0x0000000dff038212 */ /* 0x000fc800078e33ff */
[----:B------:R-:W-:-:S05]  /*06a0*/  I2FP.F32.S32 R3, R3 ;  /* 0x0000000300037245 */ /* 0x000fca0000201400 */
[----:B------:R-:W-:-:S04]  /*06b0*/  FMUL R0, R0, R3 ;  /* 0x0000000300007220 */ /* 0x000fc80000400000 */
[----:B------:R-:W0:Y:S01]  /*06c0*/  FCHK P0, R0, R11 ;  /* 0x0000000b00007302 */ /* 0x000e220000000000 */
[----:B------:R-:W-:-:S04]  /*06d0*/  FFMA R8, R0, R7, RZ ;  /* 0x0000000700087223 */ /* 0x000fc800000000ff */
[----:B------:R-:W-:-:S04]  /*06e0*/  FFMA R3, -R11, R8, R0 ;  /* 0x000000080b037223 */ /* 0x000fc80000000100 */
[----:B------:R-:W-:Y:S01]  /*06f0*/  FFMA R3, R7, R3, R8 ;  /* 0x0000000307037223 */ /* 0x000fe20000000008 */
[----:B0-----:R-:W-:Y:S06]  /*0700*/  @!P0 BRA `(.L_x_5) ;  /* 0x00000000000c8947 */ /* 0x001fec0003800000 */
[----:B------:R-:W-:-:S07]  /*0710*/  MOV R8, 0x730 ;  /* 0x0000073000087802 */ /* 0x000fce0000000f00 */
[----:B-----5:R-:W-:Y:S05]  /*0720*/  CALL.REL.NOINC `($__internal_0_$__cuda_sm3x_div_rn_noftz_f32_slowpath) ;  /* 0x0000000000607944 */ /* 0x020fea0003c00000 */
[----:B------:R-:W-:-:S07]  /*0730*/  IMAD.MOV.U32 R3, RZ, RZ, R0 ;  /* 0x000000ffff037224 */ /* 0x000fce00078e0000 */
.L_x_5:
[----:B------:R-:W-:Y:S05]  /*0740*/  BSYNC.RECONVERGENT B0 ;  /* 0x0000000000007941 */ /* 0x000fea0003800200 */
.L_x_4:
[----:B------:R-:W0:Y:S01]  /*0750*/  LDCU UR4, c[0x0][0x39c] ;  /* 0x00007380ff0477ac */ /* 0x000e220008000800 */
[----:B------:R-:W1:Y:S01]  /*0760*/  LDC.64 R8, c[0x0][0x390] ;  /* 0x0000e400ff087b82 */ /* 0x000e620000000a00 */
[----:B-----5:R-:W-:Y:S01]  /*0770*/  ISETP.NE.AND P0, PT, R5, R6, PT ;  /* 0x000000060500720c */ /* 0x020fe20003f05270 */
[----:B------:R-:W-:Y:S01]  /*0780*/  IMAD.IADD R11, R4, 0x1, R5 ;  /* 0x00000001040b7824 */ /* 0x000fe200078e0205 */
[----:B------:R-:W2:Y:S01]  /*0790*/  LDCU UR5, c[0x0][0x3a4] ;  /* 0x00007480ff0577ac */ /* 0x000ea20008000800 */
[----:B0-----:R-:W-:Y:S01]  /*07a0*/  UIADD3 UR4, UPT, UPT, UR4, -0x1, URZ ;  /* 0xffffffff04047890 */ /* 0x001fe2000fffe0ff */
[----:B--2---:R-:W-:-:S05]  /*07b0*/  FADD R3, R3, UR5 ;  /* 0x0000000503037e21 */ /* 0x004fca0008000000 */
[----:B------:R-:W-:Y:S01]  /*07c0*/  I2FP.F32.S32 R0, UR4 ;  /* 0x0000000400007c45 */ /* 0x000fe20008201400 */
[----:B-1----:R-:W-:-:S04]  /*07d0*/  IMAD.WIDE R10, R11, 0x4, R8 ;  /* 0x000000040b0a7825 */ /* 0x002fc800078e0208 */
[----:B------:R-:W-:-:S04]  /*07e0*/  FMUL R0, R3, R0 ;  /* 0x0000000003007220 */ /* 0x000fc80000400000 */
[----:B------:R-:W0:Y:S02]  /*07f0*/  F2I.TRUNC.NTZ R3, R0 ;  /* 0x0000000000037305 */ /* 0x000e24000020f100 */
[----:B0-----:R-:W-:-:S05]  /*0800*/  I2FP.F32.S32 R3, R3 ;  /* 0x0000000300037245 */ /* 0x001fca0000201400 */
[----:B------:R-:W-:-:S04]  /*0810*/  FADD R3, R0, -R3 ;  /* 0x8000000300037221 */ /* 0x000fc80000000000 */
[----:B------:R-:W-:-:S04]  /*0820*/  FADD R7, -R3, 1 ;  /* 0x3f80000003077421 */ /* 0x000fc80000000100 */
[----:B------:R-:W-:-:S05]  /*0830*/  FMUL R7, R2, R7 ;  /* 0x0000000702077220 */ /* 0x000fca0000400000 */
[----:B------:R0:W-:Y:S01]  /*0840*/  STG.E desc[UR6][R10.64], R7 ;  /* 0x000000070a007986 */ /* 0x0001e2000c101906 */
[----:B------:R-:W-:Y:S05]  /*0850*/  @!P0 EXIT ;  /* 0x000000000000894d */ /* 0x000fea0003800000 */
[----:B------:R-:W-:Y:S01]  /*0860*/  IADD3 R5, PT, PT, R4, R6, RZ ;  /* 0x0000000604057210 */ /* 0x000fe20007ffe0ff */
[----:B------:R-:W-:-:S04]  /*0870*/  FMUL R3, R2, R3 ;  /* 0x0000000302037220 */ /* 0x000fc80000400000 */
[----:B------:R-:W-:-:S05]  /*0880*/  IMAD.WIDE R8, R5, 0x4, R8 ;  /* 0x0000000405087825 */ /* 0x000fca00078e0208 */
[----:B------:R-:W-:Y:S01]  /*0890*/  STG.E desc[UR6][R8.64], R3 ;  /* 0x0000000308007986 */ /* 0x000fe2000c101906 */
[----:B------:R-:W-:Y:S05]  /*08a0*/  EXIT ;  /* 0x000000000000794d */ /* 0x000fea0003800000 */
        .weak           $__internal_0_$__cuda_sm3x_div_rn_noftz_f32_slowpath
        .type           $__internal_0_$__cuda_sm3x_div_rn_noftz_f32_slowpath,@function
        .size           $__internal_0_$__cuda_sm3x_div_rn_noftz_f32_slowpath,(.L_x_103 - $__internal_0_$__cuda_sm3x_div_rn_noftz_f32_slowpath)
$__internal_0_$__cuda_sm3x_div_rn_noftz_f32_slowpath:
[----:B------:R-:W-:Y:S01]  /*08b0*/  SHF.R.U32.HI R9, RZ, 0x17, R11 ;  /* 0x00000017ff097819 */ /* 0x000fe2000001160b */
[----:B------:R-:W-:Y:S01]  /*08c0*/  BSSY.RECONVERGENT B1, `(.L_x_6) ;  /* 0x0000064000017945 */ /* 0x000fe20003800200 */
[--C-:B------:R-:W-:Y:S01]  /*08d0*/  SHF.R.U32.HI R3, RZ, 0x17, R0.reuse ;  /* 0x00000017ff037819 */ /* 0x100fe20000011600 */
[----:B------:R-:W-:Y:S01]  /*08e0*/  IMAD.MOV.U32 R10, RZ, RZ, R0 ;  /* 0x000000ffff0a7224 */ /* 0x000fe200078e0000 */
[----:B------:R-:W-:Y:S02]  /*08f0*/  LOP3.LUT R9, R9, 0xff, RZ, 0xc0, !PT ;  /* 0x000000ff09097812 */ /* 0x000fe400078ec0ff */
[----:B------:R-:W-:-:S03]  /*0900*/  LOP3.LUT R14, R3, 0xff, RZ, 0xc0, !PT ;  /* 0x000000ff030e7812 */ /* 0x000fc600078ec0ff */
[----:B------:R-:W-:Y:S02]  /*0910*/  VIADD R12, R9, 0xffffffff ;  /* 0xffffffff090c7836 */ /* 0x000fe40000000000 */
[----:B------:R-:W-:-:S03]  /*0920*/  VIADD R13, R14, 0xffffffff ;  /* 0xffffffff0e0d7836 */ /* 0x000fc60000000000 */
[----:B------:R-:W-:-:S04]  /*0930*/  ISETP.GT.U32.AND P0, PT, R12, 0xfd, PT ;  /* 0x000000fd0c00780c */ /* 0x000fc80003f04070 */
[----:B------:R-:W-:-:S13]  /*0940*/  ISETP.GT.U32.OR P0, PT, R13, 0xfd, P0 ;  /* 0x000000fd0d00780c */ /* 0x000fda0000704470 */
[----:B------:R-:W-:Y:S01]  /*0950*/  @!P0 IMAD.MOV.U32 R7, RZ, RZ, RZ ;  /* 0x000000ffff078224 */ /* 0x000fe200078e00ff */
[----:B------:R-:W-:Y:S06]  /*0960*/  @!P0 BRA `(.L_x_7) ;  /* 0x0000000000608947 */ /* 0x000fec0003800000 */
[----:B------:R-:W-:Y:S02]  /*0970*/  FSETP.GTU.FTZ.AND P0, PT, |R0|, +INF , PT ;  /* 0x7f8000000000780b */ /* 0x000fe40003f1c200 */
[----:B------:R-:W-:Y:S02]  /*0980*/  FSETP.GTU.FTZ.AND P1, PT, |R11|, +INF , PT ;  /* 0x7f8000000b00780b */ /* 0x000fe40003f3c200 */
[----:B------:R-:W-:Y:S02]  /*0990*/  MOV R3, R11 ;  /* 0x0000000b00037202 */ /* 0x000fe40000000f00 */
[----:B------:R-:W-:-:S13]  /*09a0*/  PLOP3.LUT P0, PT, P0, P1, PT, 0xf8, 0x8f ;  /* 0x00000000008f781c */ /* 0x000fda0000703f70 */
[----:B------:R-:W-:Y:S05]  /*09b0*/  @P0 BRA `(.L_x_8) ;  /* 0x00000004004c0947 */ /* 0x000fea0003800000 */
[----:B------:R-:W-:-:S13]  /*09c0*/  LOP3.LUT P0, RZ, R11, 0x7fffffff, R10, 0xc8, !PT ;  /* 0x7fffffff0bff7812 */ /* 0x000fda000780c80a */
[----:B------:R-:W-:Y:S05]  /*09d0*/  @!P0 BRA `(.L_x_9) ;  /* 0x00000004003c8947 */ /* 0x000fea0003800000 */
[C---:B------:R-:W-:Y:S02]  /*09e0*/  FSETP.NEU.FTZ.AND P2, PT, |R0|.reuse, +INF , PT ;  /* 0x7f8000000000780b */ /* 0x040fe40003f5d200 */
[----:B------:R-:W-:Y:S02]  /*09f0*/  FSETP.NEU.FTZ.AND P1, PT, |R3|, +INF , PT ;  /* 0x7f8000000300780b */ /* 0x000fe40003f3d200 */
[----:B------:R-:W-:-:S11]  /*0a00*/  FSETP.NEU.FTZ.AND P0, PT, |R0|, +INF , PT ;  /* 0x7f8000000000780b */ /* 0x000fd60003f1d200 */
[----:B------:R-:W-:Y:S05]  /*0a10*/  @!P1 BRA !P2, `(.L_x_9) ;  /* 0x00000004002c9947 */ /* 0x000fea0005000000 */
[----:B------:R-:W-:-:S04]  /*0a20*/  LOP3.LUT P2, RZ, R10, 0x7fffffff, RZ, 0xc0, !PT ;  /* 0x7fffffff0aff7812 */ /* 0x000fc8000784c0ff */
[----:B------:R-:W-:-:S13]  /*0a30*/  PLOP3.LUT P1, PT, P1, P2, PT, 0x2f, 0xf2 ;  /* 0x0000000000f2781c */ /* 0x000fda0000f24577 */
[----:B------:R-:W-:Y:S05]  /*0a40*/  @P1 BRA `(.L_x_10) ;  /* 0x0000000400181947 */ /* 0x000fea0003800000 */
[----:B------:R-:W-:-:S04]  /*0a50*/  LOP3.LUT P1, RZ, R11, 0x7fffffff, RZ, 0xc0, !PT ;  /* 0x7fffffff0bff7812 */ /* 0x000fc8000782c0ff */
[----:B------:R-:W-:-:S13]  /*0a60*/  PLOP3.LUT P0, PT, P0, P1, PT, 0x2f, 0xf2 ;  /* 0x0000000000f2781c */ /* 0x000fda0000702577 */
[----:B------:R-:W-:Y:S05]  /*0a70*/  @P0 BRA `(.L_x_11) ;  /* 0x0000000400000947 */ /* 0x000fea0003800000 */
[----:B------:R-:W-:Y:S02]  /*0a80*/  ISETP.GE.AND P0, PT, R13, RZ, PT ;  /* 0x000000ff0d00720c */ /* 0x000fe40003f06270 */
[----:B------:R-:W-:-:S11]  /*0a90*/  ISETP.GE.AND P1, PT, R12, RZ, PT ;  /* 0x000000ff0c00720c */ /* 0x000fd60003f26270 */
[----:B------:R-:W-:Y:S02]  /*0aa0*/  @P0 IMAD.MOV.U32 R7, RZ, RZ, RZ ;  /* 0x000000ffff070224 */ /* 0x000fe400078e00ff */
[----:B------:R-:W-:Y:S01]  /*0ab0*/  @!P0 FFMA R10, R0, 1.84467440737095516160e+19, RZ ;  /* 0x5f800000000a8823 */ /* 0x000fe200000000ff */
[----:B------:R-:W-:Y:S02]  /*0ac0*/  @!P0 IMAD.MOV.U32 R7, RZ, RZ, -0x40 ;  /* 0xffffffc0ff078424 */ /* 0x000fe400078e00ff */
[----:B------:R-:W-:Y:S02]  /*0ad0*/  @!P1 FFMA R11, R3, 1.84467440737095516160e+19, RZ ;  /* 0x5f800000030b9823 */ /* 0x000fe400000000ff */
[----:B------:R-:W-:-:S07]  /*0ae0*/  @!P1 VIADD R7, R7, 0x40 ;  /* 0x0000004007079836 */ /* 0x000fce0000000000 */
.L_x_7:
[----:B------:R-:W-:Y:S01]  /*0af0*/  LEA R0, R9, 0xc0800000, 0x17 ;  /* 0xc080000009007811 */ /* 0x000fe200078eb8ff */
[----:B------:R-:W-:Y:S01]  /*0b00*/  BSSY.RECONVERGENT B2, `(.L_x_12) ;  /* 0x0000036000027945 */ /* 0x000fe20003800200 */
[----:B------:R-:W-:-:S03]  /*0b10*/  IADD3 R3, PT, PT, R14, -0x7f, RZ ;  /* 0xffffff810e037810 */ /* 0x000fc60007ffe0ff */
[----:B------:R-:W-:Y:S02]  /*0b20*/  IMAD.IADD R11, R11, 0x1, -R0 ;  /* 0x000000010b0b7824 */ /* 0x000fe400078e0a00 */
[----:B------:R-:W-:Y:S02]  /*0b30*/  IMAD R0, R3, -0x800000, R10 ;  /* 0xff80000003007824 */ /* 0x000fe400078e020a */
[----:B------:R-:W0:Y:S01]  /*0b40*/  MUFU.RCP R12, R11 ;  /* 0x0000000b000c7308 */ /* 0x000e220000001000 */
[----:B------:R-:W-:-:S04]  /*0b50*/  FADD.FTZ R13, -R11, -RZ ;  /* 0x800000ff0b0d7221 */ /* 0x000fc80000010100 */
[----:B0-----:R-:W-:-:S04]  /*0b60*/  FFMA R15, R12, R13, 1 ;  /* 0x3f8000000c0f7423 */ /* 0x001fc8000000000d */
[----:B------:R-:W-:-:S04]  /*0b70*/  FFMA R17, R12, R15, R12 ;  /* 0x0000000f0c117223 */ /* 0x000fc8000000000c */
[----:B------:R-:W-:-:S04]  /*0b80*/  FFMA R10, R0, R17, RZ ;  /* 0x00000011000a7223 */ /* 0x000fc800000000ff */
[----:B------:R-:W-:-:S04]  /*0b90*/  FFMA R15, R13, R10, R0 ;  /* 0x0000000a0d0f7223 */ /* 0x000fc80000000000 */
[----:B------:R-:W-:Y:S01]  /*0ba0*/  FFMA R12, R17, R15, R10 ;  /* 0x0000000f110c7223 */ /* 0x000fe2000000000a */
[----:B------:R-:W-:-:S03]  /*0bb0*/  IADD3 R10, PT, PT, R3, 0x7f, -R9 ;  /* 0x0000007f030a7810 */ /* 0x000fc60007ffe809 */
[----:B------:R-:W-:Y:S02]  /*0bc0*/  FFMA R13, R13, R12, R0 ;  /* 0x0000000c0d0d7223 */ /* 0x000fe40000000000 */
[----:B------:R-:W-:Y:S02]  /*0bd0*/  IMAD.IADD R10, R10, 0x1, R7 ;  /* 0x000000010a0a7824 */ /* 0x000fe400078e0207 */
[----:B------:R-:W-:-:S05]  /*0be0*/  FFMA R0, R17, R13, R12 ;  /* 0x0000000d11007223 */ /* 0x000fca000000000c */
[----:B------:R-:W-:-:S04]  /*0bf0*/  SHF.R.U32.HI R3, RZ, 0x17, R0 ;  /* 0x00000017ff037819 */ /* 0x000fc80000011600 */
[----:B------:R-:W-:-:S05]  /*0c00*/  LOP3.LUT R3, R3, 0xff, RZ, 0xc0, !PT ;  /* 0x000000ff03037812 */ /* 0x000fca00078ec0ff */
[----:B------:R-:W-:-:S04]  /*0c10*/  IMAD.IADD R9, R3, 0x1, R10 ;  /* 0x0000000103097824 */ /* 0x000fc800078e020a */
[----:B------:R-:W-:-:S05]  /*0c20*/  VIADD R3, R9, 0xffffffff ;  /* 0xffffffff09037836 */ /* 0x000fca0000000000 */
[----:B------:R-:W-:-:S13]  /*0c30*/  ISETP.GE.U32.AND P0, PT, R3, 0xfe, PT ;  /* 0x000000fe0300780c */ /* 0x000fda0003f06070 */
[----:B------:R-:W-:Y:S05]  /*0c40*/  @!P0 BRA `(.L_x_13) ;  /* 0x0000000000808947 */ /* 0x000fea0003800000 */
[----:B------:R-:W-:-:S13]  /*0c50*/  ISETP.GT.AND P0, PT, R9, 0xfe, PT ;  /* 0x000000fe0900780c */ /* 0x000fda0003f04270 */
[----:B------:R-:W-:Y:S05]  /*0c60*/  @P0 BRA `(.L_x_14) ;  /* 0x00000000006c0947 */ /* 0x000fea0003800000 */
[----:B------:R-:W-:-:S13]  /*0c70*/  ISETP.GE.AND P0, PT, R9, 0x1, PT ;  /* 0x000000010900780c */ /* 0x000fda0003f06270 */
[----:B------:R-:W-:Y:S05]  /*0c80*/  @P0 BRA `(.L_x_15) ;  /* 0x0000000000740947 */ /* 0x000fea0003800000 */
[----:B------:R-:W-:Y:S02]  /*0c90*/  ISETP.GE.AND P0, PT, R9, -0x18, PT ;  /* 0xffffffe80900780c */ /* 0x000fe40003f06270 */
[----:B------:R-:W-:-:S11]  /*0ca0*/  LOP3.LUT R0, R0, 0x80000000, RZ, 0xc0, !PT ;  /* 0x8000000000007812 */ /* 0x000fd600078ec0ff */
[----:B------:R-:W-:Y:S05]  /*0cb0*/  @!P0 BRA `(.L_x_15) ;  /* 0x0000000000688947 */ /* 0x000fea0003800000 */
[CCC-:B------:R-:W-:Y:S01]  /*0cc0*/  FFMA.RZ R3, R17.reuse, R13.reuse, R12.reuse ;  /* 0x0000000d11037223 */ /* 0x1c0fe2000000c00c */
[-CC-:B------:R-:W-:Y:S01]  /*0cd0*/  FFMA.RM R10, R17, R13.reuse, R12.reuse ;  /* 0x0000000d110a7223 */ /* 0x180fe2000000400c */
[C---:B------:R-:W-:Y:S02]  /*0ce0*/  ISETP.NE.AND P2, PT, R9.reuse, RZ, PT ;  /* 0x000000ff0900720c */ /* 0x040fe40003f45270 */
[----:B------:R-:W-:Y:S02]  /*0cf0*/  ISETP.NE.AND P1, PT, R9, RZ, PT ;  /* 0x000000ff0900720c */ /* 0x000fe40003f25270 */
[----:B------:R-:W-:Y:S01]  /*0d00*/  LOP3.LUT R7, R3, 0x7fffff, RZ, 0xc0, !PT ;  /* 0x007fffff03077812 */ /* 0x000fe200078ec0ff */
[----:B------:R-:W-:Y:S01]  /*0d10*/  FFMA.RP R3, R17, R13, R12 ;  /* 0x0000000d11037223 */ /* 0x000fe2000000800c */
[C---:B------:R-:W-:Y:S01]  /*0d20*/  VIADD R12, R9.reuse, 0x20 ;  /* 0x00000020090c7836 */ /* 0x040fe20000000000 */
[----:B------:R-:W-:Y:S02]  /*0d30*/  IADD3 R9, PT, PT, -R9, RZ, RZ ;  /* 0x000000ff09097210 */ /* 0x000fe40007ffe1ff */
[----:B------:R-:W-:-:S02]  /*0d40*/  LOP3.LUT R7, R7, 0x800000, RZ, 0xfc, !PT ;  /* 0x0080000007077812 */ /* 0x000fc400078efcff */
[----:B------:R-:W-:Y:S02]  /*0d50*/  FSETP.NEU.FTZ.AND P0, PT, R3, R10, PT ;  /* 0x0000000a0300720b */ /* 0x000fe40003f1d000 */
[----:B------:R-:W-:Y:S02]  /*0d60*/  SHF.L.U32 R12, R7, R12, RZ ;  /* 0x0000000c070c7219 */ /* 0x000fe400000006ff */
[----:B------:R-:W-:Y:S02]  /*0d70*/  SEL R10, R9, RZ, P2 ;  /* 0x000000ff090a7207 */ /* 0x000fe40001000000 */
[----:B------:R-:W-:Y:S02]  /*0d80*/  ISETP.NE.AND P1, PT, R12, RZ, P1 ;  /* 0x000000ff0c00720c */ /* 0x000fe40000f25270 */
[----:B------:R-:W-:Y:S02]  /*0d90*/  SHF.R.U32.HI R10, RZ, R10, R7 ;  /* 0x0000000aff0a7219 */ /* 0x000fe40000011607 */
[----:B------:R-:W-:-:S02]  /*0da0*/  PLOP3.LUT P0, PT, P0, P1, PT, 0xf8, 0x8f ;  /* 0x00000000008f781c */ /* 0x000fc40000703f70 */
[----:B------:R-:W-:Y:S02]  /*0db0*/  SHF.R.U32.HI R12, RZ, 0x1, R10 ;  /* 0x00000001ff0c7819 */ /* 0x000fe4000001160a */
[----:B------:R-:W-:-:S04]  /*0dc0*/  SEL R3, RZ, 0x1, !P0 ;  /* 0x00000001ff037807 */ /* 0x000fc80004000000 */
[----:B------:R-:W-:-:S04]  /*0dd0*/  LOP3.LUT R3, R3, 0x1, R12, 0xf8, !PT ;  /* 0x0000000103037812 */ /* 0x000fc800078ef80c */
[----:B------:R-:W-:-:S05]  /*0de0*/  LOP3.LUT R3, R3, R10, RZ, 0xc0, !PT ;  /* 0x0000000a03037212 */ /* 0x000fca00078ec0ff */
[----:B------:R-:W-:-:S05]  /*0df0*/  IMAD.IADD R3, R12, 0x1, R3 ;  /* 0x000000010c037824 */ /* 0x000fca00078e0203 */
[----:B------:R-:W-:Y:S01]  /*0e00*/  LOP3.LUT R0, R3, R0, RZ, 0xfc, !PT ;  /* 0x0000000003007212 */ /* 0x000fe200078efcff */
[----:B------:R-:W-:Y:S06]  /*0e10*/  BRA `(.L_x_15) ;  /* 0x0000000000107947 */ /* 0x000fec0003800000 */
.L_x_14:
[----:B------:R-:W-:-:S04]  /*0e20*/  LOP3.LUT R0, R0, 0x80000000, RZ, 0xc0, !PT ;  /* 0x8000000000007812 */ /* 0x000fc800078ec0ff */
[----:B------:R-:W-:Y:S01]  /*0e30*/  LOP3.LUT R0, R0, 0x7f800000, RZ, 0xfc, !PT ;  /* 0x7f80000000007812 */ /* 0x000fe200078efcff */
[----:B------:R-:W-:Y:S06]  /*0e40*/  BRA `(.L_x_15) ;  /* 0x0000000000047947 */ /* 0x000fec0003800000 */
.L_x_13:
[----:B------:R-:W-:-:S07]  /*0e50*/  IMAD R0, R10, 0x800000, R0 ;  /* 0x008000000a007824 */ /* 0x000fce00078e0200 */
.L_x_15:
[----:B------:R-:W-:Y:S05]  /*0e60*/  BSYNC.RECONVERGENT B2 ;  /* 0x0000000000027941 */ /* 0x000fea0003800200 */
.L_x_12:
[----:B------:R-:W-:Y:S05]  /*0e70*/  BRA `(.L_x_16) ;  /* 0x0000000000207947 */ /* 0x000fea0003800000 */
.L_x_11:
[----:B------:R-:W-:-:S04]  /*0e80*/  LOP3.LUT R0, R11, 0x80000000, R10, 0x48, !PT ;  /* 0x800000000b007812 */ /* 0x000fc800078e480a */
[----:B------:R-:W-:Y:S01]  /*0e90*/  LOP3.LUT R0, R0, 0x7f800000, RZ, 0xfc, !PT ;  /* 0x7f80000000007812 */ /* 0x000fe200078efcff */
[----:B------:R-:W-:Y:S06]  /*0ea0*/  BRA `(.L_x_16) ;  /* 0x0000000000147947 */ /* 0x000fec0003800000 */
.L_x_10:
[----:B------:R-:W-:Y:S01]  /*0eb0*/  LOP3.LUT R0, R11, 0x80000000, R10, 0x48, !PT ;  /* 0x800000000b007812 */ /* 0x000fe200078e480a */
[----:B------:R-:W-:Y:S06]  /*0ec0*/  BRA `(.L_x_16) ;  /* 0x00000000000c7947 */ /* 0x000fec0003800000 */
.L_x_9:
[----:B------:R-:W0:Y:S01]  /*0ed0*/  MUFU.RSQ R0, -QNAN ;  /* 0xffc0000000007908 */ /* 0x000e220000001400 */
[----:B------:R-:W-:Y:S05]  /*0ee0*/  BRA `(.L_x_16) ;  /* 0x0000000000047947 */ /* 0x000fea0003800000 */
.L_x_8:
[----:B------:R-:W-:-:S07]  /*0ef0*/  FADD.FTZ R0, R0, R3 ;  /* 0x0000000300007221 */ /* 0x000fce0000010000 */
.L_x_16:
[----:B------:R-:W-:Y:S05]  /*0f00*/  BSYNC.RECONVERGENT B1 ;  /* 0x0000000000017941 */ /* 0x000fea0003800200 */
.L_x_6:
[----:B------:R-:W-:-:S04]  /*0f10*/  IMAD.MOV.U32 R9, RZ, RZ, 0x0 ;  /* 0x00000000ff097424 */ /* 0x000fc800078e00ff */
[----:B0-----:R-:W-:Y:S05]  /*0f20*/  RET.REL.NODEC R8 `(_Z23pooling_backward_kernelPKfPKiPfiiiff) ;  /* 0xfffffff008347950 */ /* 0x001fea0003c3ffff */
.L_x_17:
[----:B------:R-:W-:-:S00]  /*0f30*/  BRA `(.L_x_17) ;  /* 0xfffffffc00fc7947 */ /* 0x000fc0000383ffff */
[----:B------:R-:W-:-:S00]  /*0f40*/  NOP ;  /* 0x0000000000007918 */ /* 0x000fc00000000000 */
        /* <DEDUP_REMOVED lines=11> */
.L_x_103:


//--------------------- .text._Z14pooling_kernelPKfPfPiS1_S2_iiiff --------------------------
	.section	.text._Z14pooling_kernelPKfPfPiS1_S2_iiiff,"ax",@progbits
	.align	128
        .global         _Z14pooling_kernelPKfPfPiS1_S2_iiiff
        .type           _Z14pooling_kernelPKfPfPiS1_S2_iiiff,@function
        .size           _Z14pooling_kernelPKfPfPiS1_S2_iiiff,(.L_x_105 - _Z14pooling_kernelPKfPfPiS1_S2_iiiff)
        .other          _Z14pooling_kernelPKfPfPiS1_S2_iiiff,@"STO_CUDA_ENTRY STV_DEFAULT"
_Z14pooling_kernelPKfPfPiS1_S2_iiiff:
.text._Z14pooling_kernelPKfPfPiS1_S2_iiiff:
[----:B------:R-:W0:Y:S01]  /*0000*/  LDC R1, c[0x0][0x37c] ;  /* 0x0000df00ff017b82 */ /* 0x000e220000000800 */
[----:B------:R-:W1:Y:S01]  /*0010*/  S2R R3, SR_TID.X ;  /* 0x0000000000037919 */ /* 0x000e620000002100 */
[----:B------:R-:W2:Y:S06]  /*0020*/  LDCU UR5, c[0x0][0x2fc] ;  /* 0x00005f80ff0577ac */ /* 0x000eac0008000800 */
[----:B------:R-:W1:Y:S01]  /*0030*/  S2UR UR6, SR_CTAID.X ;  /* 0x00000000000679c3 */ /* 0x000e620000002500 */
[----:B0-----:R-:W-:Y:S01]  /*0040*/  VIADD R1, R1, 0xfffff000 ;  /* 0xfffff00001017836 */ /* 0x001fe20000000000 */
[----:B------:R-:W0:Y:S01]  /*0050*/  LDCU UR7, c[0x0][0x3a8] ;  /* 0x00007500ff0777ac */ /* 0x000e220008000800 */
[----:B------:R-:W3:Y:S05]  /*0060*/  LDCU UR4, c[0x0][0x2f8] ;  /* 0x00005f00ff0477ac */ /* 0x000eea0008000800 */
[----:B------:R-:W1:Y:S01]  /*0070*/  LDC R2, c[0x0][0x360] ;  /* 0x0000d800ff027b82 */ /* 0x000e620000000800 */
[----:B---3--:R-:W-:-:S05]  /*0080*/  IADD3 R7, P1, PT, R1, UR4, RZ ;  /* 0x0000000401077c10 */ /* 0x008fca000ff3e0ff */
[----:B--2---:R-:W-:Y:S02]  /*0090*/  IMAD.X R8, RZ, RZ, UR5, P1 ;  /* 0x00000005ff087e24 */ /* 0x004fe400088e06ff */
[----:B-1----:R-:W-:-:S05]  /*00a0*/  IMAD R2, R2, UR6, R3 ;  /* 0x0000000602027c24 */ /* 0x002fca000f8e0203 */
[----:B0-----:R-:W-:-:S13]  /*00b0*/  ISETP.GE.AND P0, PT, R2, UR7, PT ;  /* 0x0000000702007c0c */ /* 0x001fda000bf06270 */
[----:B------:R-:W-:Y:S05]  /*00c0*/  @P0 EXIT ;  /* 0x000000000000094d */ /* 0x000fea0003800000 */
[----:B------:R-:W0:Y:S01]  /*00d0*/  LDC R10, c[0x0][0x3b0] ;  /* 0x0000ec00ff0a7b82 */ /* 0x000e220000000800 */
[----:B------:R-:W-:Y:S01]  /*00e0*/  ISETP.GE.AND P2, PT, R2, RZ, PT ;  /* 0x000000ff0200720c */ /* 0x000fe20003f46270 */
[----:B------:R-:W1:Y:S01]  /*00f0*/  LDCU UR5, c[0x0][0x3b8] ;  /* 0x00007700ff0577ac */ /* 0x000e620008000800 */
[----:B------:R-:W-:Y:S01]  /*0100*/  BSSY.RECONVERGENT B0, `(.L_x_18) ;  /* 0x0000029000007945 */ /* 0x000fe20003800200 */
[----:B------:R-:W2:Y:S01]  /*0110*/  LDCU UR4, c[0x0][0x3ac] ;  /* 0x00007580ff0477ac */ /* 0x000ea20008000800 */
[----:B------:R-:W3:Y:S01]  /*0120*/  LDCU.64 UR6, c[0x0][0x358] ;  /* 0x00006b00ff0677ac */ /* 0x000ee20008000a00 */
[----:B0-----:R-:W-:-:S04]  /*0130*/  IABS R9, R10 ;  /* 0x0000000a00097213 */ /* 0x001fc80000000000 */
[----:B------:R-:W0:Y:S08]  /*0140*/  I2F.RP R0, R9 ;  /* 0x0000000900007306 */ /* 0x000e300000209400 */
[----:B0-----:R-:W0:Y:S02]  /*0150*/  MUFU.RCP R0, R0 ;  /* 0x0000000000007308 */ /* 0x001e240000001000 */
[----:B0-----:R-:W-:-:S06]  /*0160*/  VIADD R4, R0, 0xffffffe ;  /* 0x0ffffffe00047836 */ /* 0x001fcc0000000000 */
[----:B------:R0:W4:Y:S02]  /*0170*/  F2I.FTZ.U32.TRUNC.NTZ R5, R4 ;  /* 0x0000000400057305 */ /* 0x000124000021f000 */
[----:B0-----:R-:W-:Y:S01]  /*0180*/  IMAD.MOV.U32 R4, RZ, RZ, RZ ;  /* 0x000000ffff047224 */ /* 0x001fe200078e00ff */
[----:B----4-:R-:W-:-:S05]  /*0190*/  IADD3 R6, PT, PT, RZ, -R5, RZ ;  /* 0x80000005ff067210 */ /* 0x010fca0007ffe0ff */
[----:B------:R-:W-:Y:S01]  /*01a0*/  IMAD R3, R6, R9, RZ ;  /* 0x0000000906037224 */ /* 0x000fe200078e02ff */
[----:B------:R-:W-:-:S03]  /*01b0*/  IABS R6, R2 ;  /* 0x0000000200067213 */ /* 0x000fc60000000000 */
[----:B------:R-:W-:Y:S01]  /*01c0*/  IMAD.HI.U32 R5, R5, R3, R4 ;  /* 0x0000000305057227 */ /* 0x000fe200078e0004 */
[----:B------:R-:W-:-:S05]  /*01d0*/  IADD3 R3, PT, PT, R10, -0x1, RZ ;  /* 0xffffffff0a037810 */ /* 0x000fca0007ffe0ff */
[----:B------:R-:W-:-:S04]  /*01e0*/  IMAD.HI.U32 R5, R5, R6, RZ ;  /* 0x0000000605057227 */ /* 0x000fc800078e00ff */
[----:B------:R-:W-:-:S04]  /*01f0*/  IMAD.MOV R5, RZ, RZ, -R5 ;  /* 0x000000ffff057224 */ /* 0x000fc800078e0a05 */
[C---:B------:R-:W-:Y:S01]  /*0200*/  IMAD R0, R9.reuse, R5, R6 ;  /* 0x0000000509007224 */ /* 0x040fe200078e0206 */
[----:B------:R-:W-:Y:S01]  /*0210*/  I2FP.F32.S32 R5, R3 ;  /* 0x0000000300057245 */ /* 0x000fe20000201400 */
[----:B------:R-:W1:Y:S03]  /*0220*/  LDC R6, c[0x0][0x3b4] ;  /* 0x0000ed00ff067b82 */ /* 0x000e660000000800 */
[----:B------:R-:W-:Y:S01]  /*0230*/  ISETP.GT.U32.AND P0, PT, R9, R0, PT ;  /* 0x000000000900720c */ /* 0x000fe20003f04070 */
[----:B------:R-:W0:-:S12]  /*0240*/  MUFU.RCP R4, R5 ;  /* 0x0000000500047308 */ /* 0x000e180000001000 */
[----:B------:R-:W-:Y:S01]  /*0250*/  @!P0 IMAD.IADD R0, R0, 0x1, -R9 ;  /* 0x0000000100008824 */ /* 0x000fe200078e0a09 */
[----:B------:R-:W-:-:S04]  /*0260*/  ISETP.NE.AND P0, PT, R10, RZ, PT ;  /* 0x000000ff0a00720c */ /* 0x000fc80003f05270 */
[----:B------:R-:W-:-:S13]  /*0270*/  ISETP.GT.U32.AND P1, PT, R9, R0, PT ;  /* 0x000000000900720c */ /* 0x000fda0003f24070 */
[----:B------:R-:W-:Y:S02]  /*0280*/  @!P1 IMAD.IADD R0, R0, 0x1, -R9 ;  /* 0x0000000100009824 */ /* 0x000fe400078e0a09 */
[----:B0-----:R-:W-:Y:S02]  /*0290*/  FFMA R9, -R5, R4, 1 ;  /* 0x3f80000005097423 */ /* 0x001fe40000000104 */
[----:B------:R-:W-:Y:S01]  /*02a0*/  @!P2 IMAD.MOV R0, RZ, RZ, -R0 ;  /* 0x000000ffff00a224 */ /* 0x000fe200078e0a00 */
[----:B------:R-:W-:Y:S01]  /*02b0*/  @!P0 LOP3.LUT R0, RZ, R10, RZ, 0x33, !PT ;  /* 0x0000000aff008212 */ /* 0x000fe200078e33ff */
[----:B------:R-:W-:-:S03]  /*02c0*/  FFMA R9, R4, R9, R4 ;  /* 0x0000000904097223 */ /* 0x000fc60000000004 */
[----:B------:R-:W-:Y:S01]  /*02d0*/  I2FP.F32.S32 R3, R0 ;  /* 0x0000000000037245 */ /* 0x000fe20000201400 */
[----:B-1----:R-:W-:-:S04]  /*02e0*/  FADD R0, -R6, UR5 ;  /* 0x0000000506007e21 */ /* 0x002fc80008000100 */
[----:B------:R-:W-:-:S04]  /*02f0*/  FMUL R0, R0, R3 ;  /* 0x0000000300007220 */ /* 0x000fc80000400000 */
[----:B------:R-:W0:Y:S01]  /*0300*/  FCHK P0, R0, R5 ;  /* 0x0000000500007302 */ /* 0x000e220000000000 */
[----:B------:R-:W-:-:S04]  /*0310*/  FFMA R4, R0, R9, RZ ;  /* 0x0000000900047223 */ /* 0x000fc800000000ff */
[----:B------:R-:W-:-:S04]  /*0320*/  FFMA R3, -R5, R4, R0 ;  /* 0x0000000405037223 */ /* 0x000fc80000000100 */
[----:B------:R-:W-:Y:S01]  /*0330*/  FFMA R4, R9, R3, R4 ;  /* 0x0000000309047223 */ /* 0x000fe20000000004 */
[----:B--2---:R-:W-:Y:S01]  /*0340*/  IMAD R3, R2, UR4, RZ ;  /* 0x0000000402037c24 */ /* 0x004fe2000f8e02ff */
[----:B0--3--:R-:W-:Y:S06]  /*0350*/  @!P0 BRA `(.L_x_19) ;  /* 0x00000000000c8947 */ /* 0x009fec0003800000 */
[----:B------:R-:W-:-:S07]  /*0360*/  MOV R4, 0x380 ;  /* 0x0000038000047802 */ /* 0x000fce0000000f00 */
[----:B------:R-:W-:Y:S05]  /*0370*/  CALL.REL.NOINC `($__internal_1_$__cuda_sm3x_div_rn_noftz_f32_slowpath) ;  /* 0x0000002800d87944 */ /* 0x000fea0003c00000 */
[----:B------:R-:W-:-:S07]  /*0380*/  IMAD.MOV.U32 R4, RZ, RZ, R6 ;  /* 0x000000ffff047224 */ /* 0x000fce00078e0006 */
.L_x_19:
[----:B------:R-:W-:Y:S05]  /*0390*/  BSYNC.RECONVERGENT B0 ;  /* 0x0000000000007941 */ /* 0x000fea0003800200 */
.L_x_18:
[----:B------:R-:W0:Y:S01]  /*03a0*/  LDCU UR8, c[0x0][0x3ac] ;  /* 0x00007580ff0877ac */ /* 0x000e220008000800 */
[----:B------:R-:W-:Y:S01]  /*03b0*/  IADD3 R6, P2, PT, R7, 0x800, RZ ;  /* 0x0000080007067810 */ /* 0x000fe20007f5e0ff */
[----:B------:R-:W-:Y:S01]  /*03c0*/  BSSY.RECONVERGENT B0, `(.L_x_20) ;  /* 0x000026d000007945 */ /* 0x000fe20003800200 */
[----:B------:R-:W-:Y:S01]  /*03d0*/  MOV R0, R7 ;  /* 0x0000000700007202 */ /* 0x000fe20000000f00 */
[----:B------:R-:W1:Y:S02]  /*03e0*/  LDCU UR5, c[0x0][0x3b4] ;  /* 0x00007680ff0577ac */ /* 0x000e640008000800 */
[----:B------:R-:W-:Y:S01]  /*03f0*/  IMAD.X R7, RZ, RZ, R8, P2 ;  /* 0x000000ffff077224 */ /* 0x000fe200010e0608 */
[----:B0-----:R-:W-:Y:S01]  /*0400*/  UIADD3 UR4, UPT, UPT, UR8, -0x1, URZ ;  /* 0xffffffff08047890 */ /* 0x001fe2000fffe0ff */
[----:B-1----:R-:W-:-:S05]  /*0410*/  FADD R4, R4, UR5 ;  /* 0x0000000504047e21 */ /* 0x002fca0008000000 */
[----:B------:R-:W-:-:S05]  /*0420*/  I2FP.F32.S32 R5, UR4 ;  /* 0x0000000400057c45 */ /* 0x000fca0008201400 */
[----:B------:R-:W-:-:S04]  /*0430*/  FMUL R4, R4, R5 ;  /* 0x0000000504047220 */ /* 0x000fc80000400000 */
[----:B------:R-:W0:Y:S02]  /*0440*/  F2I.TRUNC.NTZ R5, R4 ;  /* 0x0000000400057305 */ /* 0x000e24000020f100 */
[----:B0-----:R-:W-:-:S04]  /*0450*/  IADD3 R29, PT, PT, -R5, UR8, RZ ;  /* 0x00000008051d7c10 */ /* 0x001fc8000fffe1ff */
[C---:B------:R-:W-:Y:S02]  /*0460*/  ISETP.GE.AND P0, PT, R29.reuse, 0x201, PT ;  /* 0x000002011d00780c */ /* 0x040fe40003f06270 */
[----:B------:R-:W-:-:S11]  /*0470*/  ISETP.GE.AND P1, PT, R29, 0x5, PT ;  /* 0x000000051d00780c */ /* 0x000fd60003f26270 */
[----:B------:R-:W0:Y:S01]  /*0480*/  @P0 LDC.64 R10, c[0x0][0x398] ;  /* 0x0000e600ff0a0b82 */ /* 0x000e220000000a00 */
[----:B------:R-:W-:-:S07]  /*0490*/  @P0 IMAD R9, R2, R29, RZ ;  /* 0x0000001d02090224 */ /* 0x000fce00078e02ff */
[----:B------:R-:W1:Y:S01]  /*04a0*/  @P0 LDC.64 R12, c[0x0][0x3a0] ;  /* 0x0000e800ff0c0b82 */ /* 0x000e620000000a00 */
[----:B0-----:R-:W-:-:S04]  /*04b0*/  @P0 IMAD.WIDE R10, R9, 0x4, R10 ;  /* 0x00000004090a0825 */ /* 0x001fc800078e020a */
[----:B------:R-:W-:Y:S02]  /*04c0*/  @P0 IMAD.MOV.U32 R0, RZ, RZ, R10 ;  /* 0x000000ffff000224 */ /* 0x000fe400078e000a */
[----:B------:R-:W-:Y:S02]  /*04d0*/  @P0 IMAD.MOV.U32 R8, RZ, RZ, R11 ;  /* 0x000000ffff080224 */ /* 0x000fe400078e000b */
[----:B-1----:R-:W-:-:S04]  /*04e0*/  @P0 IMAD.WIDE R12, R9, 0x4, R12 ;  /* 0x00000004090c0825 */ /* 0x002fc800078e020c */
[----:B------:R-:W-:Y:S01]  /*04f0*/  @P0 IMAD.MOV.U32 R7, RZ, RZ, R13 ;  /* 0x000000ffff070224 */ /* 0x000fe200078e000d */
[----:B------:R-:W-:Y:S01]  /*0500*/  @P0 MOV R6, R12 ;  /* 0x0000000c00060202 */ /* 0x000fe20000000f00 */
[----:B------:R-:W-:Y:S02]  /*0510*/  IMAD.MOV.U32 R12, RZ, RZ, R0 ;  /* 0x000000ffff0c7224 */ /* 0x000fe400078e0000 */
[----:B------:R-:W-:Y:S01]  /*0520*/  IMAD.MOV.U32 R13, RZ, RZ, R8 ;  /* 0x000000ffff0d7224 */ /* 0x000fe200078e0008 */
[----:B------:R-:W-:Y:S06]  /*0530*/  @!P1 BRA `(.L_x_21) ;  /* 0x0000000c00d49947 */ /* 0x000fec0003800000 */
[----:B------:R-:W-:Y:S01]  /*0540*/  IADD3 R9, PT, PT, R5, -UR8, RZ ;  /* 0x8000000805097c10 */ /* 0x000fe2000fffe0ff */
[----:B------:R-:W-:Y:S01]  /*0550*/  BSSY.RECONVERGENT B1, `(.L_x_22) ;  /* 0x0000021000017945 */ /* 0x000fe20003800200 */
[----:B------:R-:W-:Y:S01]  /*0560*/  LOP3.LUT R0, R29, 0x3, RZ, 0xc0, !PT ;  /* 0x000000031d007812 */ /* 0x000fe200078ec0ff */
[----:B------:R-:W-:Y:S01]  /*0570*/  IMAD.MOV.U32 R20, RZ, RZ, RZ ;  /* 0x000000ffff147224 */ /* 0x000fe200078e00ff */
[----:B------:R-:W-:Y:S02]  /*0580*/  ISETP.GT.U32.AND P0, PT, R9, -0x4, PT ;  /* 0xfffffffc0900780c */ /* 0x000fe40003f04070 */
[----:B------:R-:W-:Y:S02]  /*0590*/  SHF.R.U32.HI R8, RZ, 0x1, R29 ;  /* 0x00000001ff087819 */ /* 0x000fe4000001161d */
[----:B------:R-:W-:Y:S02]  /*05a0*/  ISETP.NE.AND P1, PT, R0, RZ, PT ;  /* 0x000000ff0000720c */ /* 0x000fe40003f25270 */
[----:B------:R-:W-:-:S07]  /*05b0*/  LOP3.LUT P2, R9, R8, 0x3, RZ, 0xc0, !PT ;  /* 0x0000000308097812 */ /* 0x000fce000784c0ff */
[----:B------:R-:W-:Y:S06]  /*05c0*/  @P0 BRA `(.L_x_23) ;  /* 0x0000000000640947 */ /* 0x000fec0003800000 */
[----:B------:R-:W0:Y:S01]  /*05d0*/  LDC.64 R10, c[0x0][0x380] ;  /* 0x0000e000ff0a7b82 */ /* 0x000e220000000a00 */
[----:B------:R-:W-:Y:S01]  /*05e0*/  LOP3.LUT R20, R29, 0x7ffffffc, RZ, 0xc0, !PT ;  /* 0x7ffffffc1d147812 */ /* 0x000fe200078ec0ff */
[----:B------:R-:W-:-:S07]  /*05f0*/  IMAD.MOV.U32 R21, RZ, RZ, RZ ;  /* 0x000000ffff157224 */ /* 0x000fce00078e00ff */
.L_x_24:
[----:B------:R-:W-:-:S04]  /*0600*/  IMAD.IADD R15, R3, 0x1, R21 ;  /* 0x00000001030f7824 */ /* 0x000fc800078e0215 */
[----:B0-----:R-:W-:-:S05]  /*0610*/  IMAD.WIDE R14, R15, 0x4, R10 ;  /* 0x000000040f0e7825 */ /* 0x001fca00078e020a */
[----:B--2---:R-:W2:Y:S01]  /*0620*/  LDG.E R23, desc[UR6][R14.64] ;  /* 0x000000060e177981 */ /* 0x004ea2000c1e1900 */
[----:B------:R-:W-:-:S04]  /*0630*/  IMAD.WIDE.U32 R16, R21, 0x4, R12 ;  /* 0x0000000415107825 */ /* 0x000fc800078e000c */
[C---:B------:R-:W-:Y:S01]  /*0640*/  IMAD.WIDE.U32 R18, R21.reuse, 0x4, R6 ;  /* 0x0000000415127825 */ /* 0x040fe200078e0006 */
[----:B--2---:R0:W-:Y:S04]  /*0650*/  ST.E desc[UR6][R16.64], R23 ;  /* 0x0000001710007985 */ /* 0x0041e8000c101906 */
[----:B------:R1:W-:Y:S04]  /*0660*/  ST.E desc[UR6][R18.64], R21 ;  /* 0x0000001512007985 */ /* 0x0003e8000c101906 */
[----:B------:R-:W2:Y:S01]  /*0670*/  LDG.E R27, desc[UR6][R14.64+0x4] ;  /* 0x000004060e1b7981 */ /* 0x000ea2000c1e1900 */
[C---:B------:R-:W-:Y:S01]  /*0680*/  IADD3 R25, PT, PT, R21.reuse, 0x1, RZ ;  /* 0x0000000115197810 */ /* 0x040fe20007ffe0ff */
[----:B------:R-:W-:-:S02]  /*0690*/  VIADD R31, R21, 0x2 ;  /* 0x00000002151f7836 */ /* 0x000fc40000000000 */
[----:B--2---:R2:W-:Y:S04]  /*06a0*/  ST.E desc[UR6][R16.64+0x4], R27 ;  /* 0x0000041b10007985 */ /* 0x0045e8000c101906 */
[----:B------:R2:W-:Y:S04]  /*06b0*/  ST.E desc[UR6][R18.64+0x4], R25 ;  /* 0x0000041912007985 */ /* 0x0005e8000c101906 */
[----:B------:R-:W3:Y:S01]  /*06c0*/  LDG.E R33, desc[UR6][R14.64+0x8] ;  /* 0x000008060e217981 */ /* 0x000ee2000c1e1900 */
[----:B0-----:R-:W-:-:S03]  /*06d0*/  VIADD R23, R21, 0x3 ;  /* 0x0000000315177836 */ /* 0x001fc60000000000 */
[----:B---3--:R2:W-:Y:S04]  /*06e0*/  ST.E desc[UR6][R16.64+0x8], R33 ;  /* 0x0000082110007985 */ /* 0x0085e8000c101906 */
[----:B------:R2:W-:Y:S04]  /*06f0*/  ST.E desc[UR6][R18.64+0x8], R31 ;  /* 0x0000081f12007985 */ /* 0x0005e8000c101906 */
[----:B------:R-:W3:Y:S01]  /*0700*/  LDG.E R35, desc[UR6][R14.64+0xc] ;  /* 0x00000c060e237981 */ /* 0x000ee2000c1e1900 */
[----:B-1----:R-:W-:-:S05]  /*0710*/  VIADD R21, R21, 0x4 ;  /* 0x0000000415157836 */ /* 0x002fca0000000000 */
[----:B------:R-:W-:Y:S01]  /*0720*/  ISETP.NE.AND P0, PT, R21, R20, PT ;  /* 0x000000141500720c */ /* 0x000fe20003f05270 */
[----:B---3--:R2:W-:Y:S04]  /*0730*/  ST.E desc[UR6][R16.64+0xc], R35 ;  /* 0x00000c2310007985 */ /* 0x0085e8000c101906 */
[----:B------:R2:W-:Y:S08]  /*0740*/  ST.E desc[UR6][R18.64+0xc], R23 ;  /* 0x00000c1712007985 */ /* 0x0005f0000c101906 */
[----:B------:R-:W-:Y:S05]  /*0750*/  @P0 BRA `(.L_x_24) ;  /* 0xfffffffc00a80947 */ /* 0x000fea000383ffff */
.L_x_23:
[----:B------:R-:W-:Y:S05]  /*0760*/  BSYNC.RECONVERGENT B1 ;  /* 0x0000000000017941 */ /* 0x000fea0003800200 */
.L_x_22:
[----:B------:R-:W-:Y:S04]  /*0770*/  BSSY.RECONVERGENT B1, `(.L_x_25) ;  /* 0x000000f000017945 */ /* 0x000fe80003800200 */
[----:B------:R-:W-:Y:S05]  /*0780*/  @!P1 BRA `(.L_x_26) ;  /* 0x0000000000349947 */ /* 0x000fea0003800000 */
[----:B------:R-:W0:Y:S01]  /*0790*/  LDC.64 R10, c[0x0][0x380] ;  /* 0x0000e000ff0a7b82 */ /* 0x000e220000000a00 */
[----:B------:R-:W-:-:S07]  /*07a0*/  HFMA2 R21, -RZ, RZ, 0, 0 ;  /* 0x00000000ff157431 */ /* 0x000fce00000001ff */
.L_x_27:
[----:B------:R-:W-:-:S04]  /*07b0*/  IMAD.IADD R15, R3, 0x1, R20 ;  /* 0x00000001030f7824 */ /* 0x000fc800078e0214 */
[----:B0-----:R-:W-:-:S06]  /*07c0*/  IMAD.WIDE R14, R15, 0x4, R10 ;  /* 0x000000040f0e7825 */ /* 0x001fcc00078e020a */
[----:B------:R-:W3:Y:S01]  /*07d0*/  LDG.E R15, desc[UR6][R14.64] ;  /* 0x000000060e0f7981 */ /* 0x000ee2000c1e1900 */
[----:B------:R-:W-:Y:S02]  /*07e0*/  VIADD R21, R21, 0x1 ;  /* 0x0000000115157836 */ /* 0x000fe40000000000 */
[----:B--2---:R-:W-:-:S03]  /*07f0*/  IMAD.WIDE.U32 R16, R20, 0x4, R12 ;  /* 0x0000000414107825 */ /* 0x004fc600078e000c */
[----:B------:R-:W-:Y:S01]  /*0800*/  ISETP.NE.AND P0, PT, R21, R0, PT ;  /* 0x000000001500720c */ /* 0x000fe20003f05270 */
[C---:B------:R-:W-:Y:S01]  /*0810*/  IMAD.WIDE.U32 R18, R20.reuse, 0x4, R6 ;  /* 0x0000000414127825 */ /* 0x040fe200078e0006 */
[----:B---3--:R-:W-:Y:S04]  /*0820*/  ST.E desc[UR6][R16.64], R15 ;  /* 0x0000000f10007985 */ /* 0x008fe8000c101906 */
[----:B------:R0:W-:Y:S02]  /*0830*/  ST.E desc[UR6][R18.64], R20 ;  /* 0x0000001412007985 */ /* 0x0001e4000c101906 */
[----:B0-----:R-:W-:-:S05]  /*0840*/  VIADD R20, R20, 0x1 ;  /* 0x0000000114147836 */ /* 0x001fca0000000000 */
[----:B------:R-:W-:Y:S05]  /*0850*/  @P0 BRA `(.L_x_27) ;  /* 0xfffffffc00d40947 */ /* 0x000fea000383ffff */
.L_x_26:
[----:B------:R-:W-:Y:S05]  /*0860*/  BSYNC.RECONVERGENT B1 ;  /* 0x0000000000017941 */ /* 0x000fea0003800200 */
.L_x_25:
[----:B------:R-:W-:Y:S01]  /*0870*/  BSSY.RECONVERGENT B1, `(.L_x_28) ;  /* 0x0000010000017945 */ /* 0x000fe20003800200 */
[----:B------:R-:W-:-:S03]  /*0880*/  MOV R10, R8 ;  /* 0x00000008000a7202 */ /* 0x000fc60000000f00 */
[----:B------:R-:W-:Y:S05]  /*0890*/  @!P2 BRA `(.L_x_29) ;  /* 0x000000000034a947 */ /* 0x000fea0003800000 */
[----:B------:R-:W-:Y:S02]  /*08a0*/  IMAD.MOV.U32 R22, RZ, RZ, RZ ;  /* 0x000000ffff167224 */ /* 0x000fe400078e00ff */
[----:B------:R-:W-:-:S07]  /*08b0*/  IMAD.MOV.U32 R10, RZ, RZ, R8 ;  /* 0x000000ffff0a7224 */ /* 0x000fce00078e0008 */
.L_x_31:
[----:B------:R-:W-:Y:S01]  /*08c0*/  VIADD R22, R22, 0x1 ;  /* 0x0000000116167836 */ /* 0x000fe20000000000 */
[----:B--2---:R-:W-:Y:S01]  /*08d0*/  IADD3 R27, PT, PT, R10, -0x1, RZ ;  /* 0xffffffff0a1b7810 */ /* 0x004fe20007ffe0ff */
[----:B------:R-:W-:Y:S01]  /*08e0*/  BSSY.RECONVERGENT B2, `(.L_x_30) ;  /* 0x0000007000027945 */ /* 0x000fe20003800200 */
[----:B------:R-:W-:Y:S01]  /*08f0*/  IMAD.MOV.U32 R18, RZ, RZ, R12 ;  /* 0x000000ffff127224 */ /* 0x000fe200078e000c */
[----:B------:R-:W-:Y:S01]  /*0900*/  MOV R0, 0x950 ;  /* 0x0000095000007802 */ /* 0x000fe20000000f00 */
[----:B------:R-:W-:Y:S01]  /*0910*/  IMAD.MOV.U32 R19, RZ, RZ, R13 ;  /* 0x000000ffff137224 */ /* 0x000fe200078e000d */
[----:B------:R-:W-:Y:S01]  /*0920*/  ISETP.NE.AND P0, PT, R22, R9, PT ;  /* 0x000000091600720c */ /* 0x000fe20003f05270 */
[----:B------:R-:W-:-:S12]  /*0930*/  IMAD.MOV.U32 R10, RZ, RZ, R27 ;  /* 0x000000ffff0a7224 */ /* 0x000fd800078e001b */
[----:B------:R-:W-:Y:S05]  /*0940*/  CALL.REL.NOINC `($_Z14pooling_kernelPKfPfPiS1_S2_iiiff$_Z11min_heapifyPfPiii) ;  /* 0x00000020008c7944 */ /* 0x000fea0003c00000 */
[----:B------:R-:W-:Y:S05]  /*0950*/  BSYNC.RECONVERGENT B2 ;  /* 0x0000000000027941 */ /* 0x000fea0003800200 */
.L_x_30:
[----:B------:R-:W-:Y:S05]  /*0960*/  @P0 BRA `(.L_x_31) ;  /* 0xfffffffc00d40947 */ /* 0x000fea000383ffff */
.L_x_29:
[----:B------:R-:W-:Y:S05]  /*0970*/  BSYNC.RECONVERGENT B1 ;  /* 0x0000000000017941 */ /* 0x000fea0003800200 */
.L_x_28:
[----:B------:R-:W-:Y:S01]  /*0980*/  IADD3 R0, PT, PT, R8, -0x1, RZ ;  /* 0xffffffff08007810 */ /* 0x000fe20007ffe0ff */
[----:B------:R-:W-:Y:S03]  /*0990*/  BSSY.RECONVERGENT B1, `(.L_x_32) ;  /* 0x0000023000017945 */ /* 0x000fe60003800200 */
[----:B------:R-:W-:-:S13]  /*09a0*/  ISETP.GE.U32.AND P0, PT, R0, 0x3, PT ;  /* 0x000000030000780c */ /* 0x000fda0003f06070 */
[----:B------:R-:W-:Y:S05]  /*09b0*/  @!P0 BRA `(.L_x_33) ;  /* 0x0000000000808947 */ /* 0x000fea0003800000 */
.L_x_38:
[----:B------:R-:W-:Y:S01]  /*09c0*/  BSSY.RECONVERGENT B2, `(.L_x_34) ;  /* 0x0000006000027945 */ /* 0x000fe20003800200 */
[----:B--2---:R-:W-:Y:S01]  /*09d0*/  VIADD R27, R10, 0xffffffff ;  /* 0xffffffff0a1b7836 */ /* 0x004fe20000000000 */
[----:B------:R-:W-:Y:S01]  /*09e0*/  MOV R0, 0xa20 ;  /* 0x00000a2000007802 */ /* 0x000fe20000000f00 */
[----:B------:R-:W-:Y:S02]  /*09f0*/  IMAD.MOV.U32 R18, RZ, RZ, R12 ;  /* 0x000000ffff127224 */ /* 0x000fe400078e000c */
[----:B------:R-:W-:-:S07]  /*0a00*/  IMAD.MOV.U32 R19, RZ, RZ, R13 ;  /* 0x000000ffff137224 */ /* 0x000fce00078e000d */
[----:B------:R-:W-:Y:S05]  /*0a10*/  CALL.REL.NOINC `($_Z14pooling_kernelPKfPfPiS1_S2_iiiff$_Z11min_heapifyPfPiii) ;  /* 0x0000002000587944 */ /* 0x000fea0003c00000 */
[----:B------:R-:W-:Y:S05]  /*0a20*/  BSYNC.RECONVERGENT B2 ;  /* 0x0000000000027941 */ /* 0x000fea0003800200 */
.L_x_34:
[----:B------:R-:W-:Y:S01]  /*0a30*/  BSSY.RECONVERGENT B2, `(.L_x_35) ;  /* 0x0000006000027945 */ /* 0x000fe20003800200 */
[----:B------:R-:W-:Y:S01]  /*0a40*/  IADD3 R27, PT, PT, R10, -0x2, RZ ;  /* 0xfffffffe0a1b7810 */ /* 0x000fe20007ffe0ff */
[----:B------:R-:W-:Y:S01]  /*0a50*/  IMAD.MOV.U32 R18, RZ, RZ, R12 ;  /* 0x000000ffff127224 */ /* 0x000fe200078e000c */
[----:B------:R-:W-:Y:S01]  /*0a60*/  MOV R0, 0xa90 ;  /* 0x00000a9000007802 */ /* 0x000fe20000000f00 */
[----:B------:R-:W-:-:S07]  /*0a70*/  IMAD.MOV.U32 R19, RZ, RZ, R13 ;  /* 0x000000ffff137224 */ /* 0x000fce00078e000d */
[----:B------:R-:W-:Y:S05]  /*0a80*/  CALL.REL.NOINC `($_Z14pooling_kernelPKfPfPiS1_S2_iiiff$_Z11min_heapifyPfPiii) ;  /* 0x00000020003c7944 */ /* 0x000fea0003c00000 */
[----:B------:R-:W-:Y:S05]  /*0a90*/  BSYNC.RECONVERGENT B2 ;  /* 0x0000000000027941 */ /* 0x000fea0003800200 */
.L_x_35:
[----:B------:R-:W-:Y:S01]  /*0aa0*/  BSSY.RECONVERGENT B2, `(.L_x_36) ;  /* 0x0000006000027945 */ /* 0x000fe20003800200 */
[----:B------:R-:W-:Y:S01]  /*0ab0*/  VIADD R27, R10, 0xfffffffd ;  /* 0xfffffffd0a1b7836 */ /* 0x000fe20000000000 */
[----:B------:R-:W-:Y:S01]  /*0ac0*/  MOV R18, R12 ;  /* 0x0000000c00127202 */ /* 0x000fe20000000f00 */
[----:B------:R-:W-:Y:S01]  /*0ad0*/  IMAD.MOV.U32 R19, RZ, RZ, R13 ;  /* 0x000000ffff137224 */ /* 0x000fe200078e000d */
[----:B------:R-:W-:-:S07]  /*0ae0*/  MOV R0, 0xb00 ;  /* 0x00000b0000007802 */ /* 0x000fce0000000f00 */
[----:B------:R-:W-:Y:S05]  /*0af0*/  CALL.REL.NOINC `($_Z14pooling_kernelPKfPfPiS1_S2_iiiff$_Z11min_heapifyPfPiii) ;  /* 0x0000002000207944 */ /* 0x000fea0003c00000 */
[----:B------:R-:W-:Y:S05]  /*0b00*/  BSYNC.RECONVERGENT B2 ;  /* 0x0000000000027941 */ /* 0x000fea0003800200 */
.L_x_36:
[----:B------:R-:W-:Y:S01]  /*0b10*/  VIADD R8, R10, 0xfffffffc ;  /* 0xfffffffc0a087836 */ /* 0x000fe20000000000 */
[----:B------:R-:W-:Y:S01]  /*0b20*/  BSSY.RECONVERGENT B2, `(.L_x_37) ;  /* 0x0000006000027945 */ /* 0x000fe20003800200 */
[----:B------:R-:W-:Y:S01]  /*0b30*/  IMAD.MOV.U32 R18, RZ, RZ, R12 ;  /* 0x000000ffff127224 */ /* 0x000fe200078e000c */
[----:B------:R-:W-:Y:S01]  /*0b40*/  MOV R19, R13 ;  /* 0x0000000d00137202 */ /* 0x000fe20000000f00 */
[----:B------:R-:W-:Y:S01]  /*0b50*/  IMAD.MOV.U32 R27, RZ, RZ, R8 ;  /* 0x000000ffff1b7224 */ /* 0x000fe200078e0008 */
[----:B------:R-:W-:-:S07]  /*0b60*/  MOV R0, 0xb80 ;  /* 0x00000b8000007802 */ /* 0x000fce0000000f00 */
[----:B------:R-:W-:Y:S05]  /*0b70*/  CALL.REL.NOINC `($_Z14pooling_kernelPKfPfPiS1_S2_iiiff$_Z11min_heapifyPfPiii) ;  /* 0x0000002000007944 */ /* 0x000fea0003c00000 */
[----:B------:R-:W-:Y:S05]  /*0b80*/  BSYNC.RECONVERGENT B2 ;  /* 0x0000000000027941 */ /* 0x000fea0003800200 */
.L_x_37:
[----:B------:R-:W-:Y:S01]  /*0b90*/  ISETP.GT.AND P0, PT, R10, 0x4, PT ;  /* 0x000000040a00780c */ /* 0x000fe20003f04270 */
[----:B------:R-:W-:-:S12]  /*0ba0*/  IMAD.MOV.U32 R10, RZ, RZ, R8 ;  /* 0x000000ffff0a7224 */ /* 0x000fd800078e0008 */
[----:B------:R-:W-:Y:S05]  /*0bb0*/  @P0 BRA `(.L_x_38) ;  /* 0xfffffffc00800947 */ /* 0x000fea000383ffff */
.L_x_33:
[----:B------:R-:W-:Y:S05]  /*0bc0*/  BSYNC.RECONVERGENT B1 ;  /* 0x0000000000017941 */ /* 0x000fea0003800200 */
.L_x_32:
[----:B------:R0:W5:Y:S01]  /*0bd0*/  LD.E R8, desc[UR6][R12.64] ;  /* 0x000000060c087980 */ /* 0x000162000c101900 */
[----:B------:R-:W-:Y:S01]  /*0be0*/  ISETP.GE.AND P0, PT, R5, 0x1, PT ;  /* 0x000000010500780c */ /* 0x000fe20003f06270 */
[----:B------:R-:W-:-:S12]  /*0bf0*/  BSSY.RECONVERGENT B1, `(.L_x_39) ;  /* 0x0000078000017945 */ /* 0x000fd80003800200 */
[----:B0-----:R-:W-:Y:S05]  /*0c00*/  @!P0 BRA `(.L_x_40) ;  /* 0x0000000400d88947 */ /* 0x001fea0003800000 */
[----:B------:R-:W0:Y:S01]  /*0c10*/  LDC R26, c[0x0][0x3ac] ;  /* 0x0000eb00ff1a7b82 */ /* 0x000e220000000800 */
[----:B------:R-:W-:Y:S01]  /*0c20*/  BSSY.RECONVERGENT B2, `(.L_x_41) ;  /* 0x0000022000027945 */ /* 0x000fe20003800200 */
[----:B------:R-:W-:Y:S01]  /*0c30*/  IMAD.MOV.U32 R10, RZ, RZ, R29 ;  /* 0x000000ffff0a7224 */ /* 0x000fe200078e001d */
[----:B0-----:R-:W-:-:S04]  /*0c40*/  IADD3 R0, PT, PT, -R5, 0x1, R26 ;  /* 0x0000000105007810 */ /* 0x001fc80007ffe11a */
[----:B------:R-:W-:-:S05]  /*0c50*/  VIMNMX R0, PT, PT, R0, R26, !PT ;  /* 0x0000001a00007248 */ /* 0x000fca0007fe0100 */
[----:B------:R-:W-:-:S05]  /*0c60*/  IMAD.IADD R9, R5, 0x1, R0 ;  /* 0x0000000105097824 */ /* 0x000fca00078e0200 */
[----:B------:R-:W-:-:S04]  /*0c70*/  IADD3 R26, PT, PT, R9, -R26, RZ ;  /* 0x8000001a091a7210 */ /* 0x000fc80007ffe0ff */
[----:B------:R-:W-:-:S13]  /*0c80*/  LOP3.LUT P0, R26, R26, 0x3, RZ, 0xc0, !PT ;  /* 0x000000031a1a7812 */ /* 0x000fda000780c0ff */
[----:B------:R-:W-:Y:S05]  /*0c90*/  @!P0 BRA `(.L_x_42) ;  /* 0x0000000000688947 */ /* 0x000fea0003800000 */
[----:B--2---:R-:W0:Y:S01]  /*0ca0*/  LDC.64 R22, c[0x0][0x380] ;  /* 0x0000e000ff167b82 */ /* 0x004e220000000a00 */
[----:B------:R-:W-:Y:S02]  /*0cb0*/  IMAD.MOV.U32 R31, RZ, RZ, RZ ;  /* 0x000000ffff1f7224 */ /* 0x000fe400078e00ff */
[----:B------:R-:W-:-:S07]  /*0cc0*/  IMAD.MOV.U32 R10, RZ, RZ, R29 ;  /* 0x000000ffff0a7224 */ /* 0x000fce00078e001d */
.L_x_46:
[----:B------:R-:W-:-:S05]  /*0cd0*/  IADD3 R15, PT, PT, R3, R10, RZ ;  /* 0x0000000a030f7210 */ /* 0x000fca0007ffe0ff */
[----:B0-----:R-:W-:-:S06]  /*0ce0*/  IMAD.WIDE R14, R15, 0x4, R22 ;  /* 0x000000040f0e7825 */ /* 0x001fcc00078e0216 */
[----:B------:R-:W2:Y:S01]  /*0cf0*/  LDG.E R15, desc[UR6][R14.64] ;  /* 0x000000060e0f7981 */ /* 0x000ea2000c1e1900 */
[----:B------:R-:W-:Y:S01]  /*0d00*/  VIADD R31, R31, 0x1 ;  /* 0x000000011f1f7836 */ /* 0x000fe20000000000 */
[----:B------:R-:W-:Y:S04]  /*0d10*/  BSSY.RECONVERGENT B3, `(.L_x_43) ;  /* 0x0000010000037945 */ /* 0x000fe80003800200 */
[----:B------:R-:W-:Y:S02]  /*0d20*/  ISETP.NE.AND P0, PT, R31, R26, PT ;  /* 0x0000001a1f00720c */ /* 0x000fe40003f05270 */
[----:B--2--5:R-:W-:-:S13]  /*0d30*/  FSETP.GT.AND P1, PT, R15, R8, PT ;  /* 0x000000080f00720b */ /* 0x024fda0003f24000 */
[----:B------:R-:W-:Y:S05]  /*0d40*/  @!P1 BRA `(.L_x_44) ;  /* 0x0000000000309947 */ /* 0x000fea0003800000 */
[----:B------:R0:W-:Y:S01]  /*0d50*/  ST.E desc[UR6][R12.64], R15 ;  /* 0x0000000f0c007985 */ /* 0x0001e2000c101906 */
[----:B------:R-:W-:Y:S01]  /*0d60*/  IMAD.MOV.U32 R14, RZ, RZ, R6 ;  /* 0x000000ffff0e7224 */ /* 0x000fe200078e0006 */
[----:B------:R-:W-:Y:S01]  /*0d70*/  BSSY.RECONVERGENT B4, `(.L_x_45) ;  /* 0x0000008000047945 */ /* 0x000fe20003800200 */
[----:B------:R-:W-:Y:S01]  /*0d80*/  MOV R18, R12 ;  /* 0x0000000c00127202 */ /* 0x000fe20000000f00 */
[----:B------:R-:W-:Y:S01]  /*0d90*/  IMAD.MOV.U32 R19, RZ, RZ, R13 ;  /* 0x000000ffff137224 */ /* 0x000fe200078e000d */
[----:B------:R-:W-:Y:S01]  /*0da0*/  MOV R0, 0xdf0 ;  /* 0x00000df000007802 */ /* 0x000fe20000000f00 */
[----:B------:R-:W-:Y:S02]  /*0db0*/  IMAD.MOV.U32 R27, RZ, RZ, RZ ;  /* 0x000000ffff1b7224 */ /* 0x000fe400078e00ff */
[----:B0-----:R-:W-:-:S05]  /*0dc0*/  IMAD.MOV.U32 R15, RZ, RZ, R7 ;  /* 0x000000ffff0f7224 */ /* 0x001fca00078e0007 */
[----:B------:R0:W-:Y:S02]  /*0dd0*/  ST.E desc[UR6][R14.64], R10 ;  /* 0x0000000a0e007985 */ /* 0x0001e4000c101906 */
[----:B0-----:R-:W-:Y:S05]  /*0de0*/  CALL.REL.NOINC `($_Z14pooling_kernelPKfPfPiS1_S2_iiiff$_Z11min_heapifyPfPiii) ;  /* 0x0000001c00647944 */ /* 0x001fea0003c00000 */
[----:B------:R-:W-:Y:S05]  /*0df0*/  BSYNC.RECONVERGENT B4 ;  /* 0x0000000000047941 */ /* 0x000fea0003800200 */
.L_x_45:
[----:B------:R0:W5:Y:S02]  /*0e00*/  LD.E R8, desc[UR6][R12.64] ;  /* 0x000000060c087980 */ /* 0x000164000c101900 */
.L_x_44:
[----:B------:R-:W-:Y:S05]  /*0e10*/  BSYNC.RECONVERGENT B3 ;  /* 0x0000000000037941 */ /* 0x000fea0003800200 */
.L_x_43:
[----:B------:R-:W-:Y:S01]  /*0e20*/  VIADD R10, R10, 0x1 ;  /* 0x000000010a0a7836 */ /* 0x000fe20000000000 */
[----:B------:R-:W-:Y:S06]  /*0e30*/  @P0 BRA `(.L_x_46) ;  /* 0xfffffffc00a40947 */ /* 0x000fec000383ffff */
.L_x_42:
[----:B------:R-:W-:Y:S05]  /*0e40*/  BSYNC.RECONVERGENT B2 ;  /* 0x0000000000027941 */ /* 0x000fea0003800200 */
.L_x_41:
[----:B------:R-:W1:Y:S01]  /*0e50*/  LDCU UR4, c[0x0][0x3ac] ;  /* 0x00007580ff0477ac */ /* 0x000e620008000800 */
[----:B--2---:R-:W3:Y:S01]  /*0e60*/  LDC.64 R22, c[0x0][0x380] ;  /* 0x0000e000ff167b82 */ /* 0x004ee20000000a00 */
[----:B-1----:R-:W-:-:S04]  /*0e70*/  IADD3 R9, PT, PT, -R9, UR4, RZ ;  /* 0x0000000409097c10 */ /* 0x002fc8000fffe1ff */
[----:B------:R-:W-:-:S13]  /*0e80*/  ISETP.GT.U32.AND P0, PT, R9, -0x4, PT ;  /* 0xfffffffc0900780c */ /* 0x000fda0003f04070 */
[----:B------:R-:W-:Y:S05]  /*0e90*/  @P0 BRA `(.L_x_40) ;  /* 0x0000000400340947 */ /* 0x000fea0003800000 */
.L_x_59:
[----:B------:R-:W-:-:S05]  /*0ea0*/  IADD3 R37, PT, PT, R3, R10, RZ ;  /* 0x0000000a03257210 */ /* 0x000fca0007ffe0ff */
[----:B---3--:R-:W-:-:S05]  /*0eb0*/  IMAD.WIDE R36, R37, 0x4, R22 ;  /* 0x0000000425247825 */ /* 0x008fca00078e0216 */
[----:B--2---:R-:W2:Y:S01]  /*0ec0*/  LDG.E R9, desc[UR6][R36.64] ;  /* 0x0000000624097981 */ /* 0x004ea2000c1e1900 */
[----:B------:R-:W-:Y:S01]  /*0ed0*/  BSSY.RECONVERGENT B2, `(.L_x_47) ;  /* 0x000000f000027945 */ /* 0x000fe20003800200 */
[----:B--2--5:R-:W-:-:S13]  /*0ee0*/  FSETP.GT.AND P0, PT, R9, R8, PT ;  /* 0x000000080900720b */ /* 0x024fda0003f04000 */
[----:B-1--4-:R-:W-:Y:S05]  /*0ef0*/  @!P0 BRA `(.L_x_48) ;  /* 0x0000000000308947 */ /* 0x012fea0003800000 */
[----:B------:R1:W-:Y:S01]  /*0f00*/  ST.E desc[UR6][R12.64], R9 ;  /* 0x000000090c007985 */ /* 0x0003e2000c101906 */
[----:B------:R-:W-:Y:S01]  /*0f10*/  IMAD.MOV.U32 R8, RZ, RZ, R6 ;  /* 0x000000ffff087224 */ /* 0x000fe200078e0006 */
[----:B------:R-:W-:Y:S01]  /*0f20*/  BSSY.RECONVERGENT B3, `(.L_x_49) ;  /* 0x0000008000037945 */ /* 0x000fe20003800200 */
[----:B------:R-:W-:Y:S01]  /*0f30*/  IMAD.MOV.U32 R18, RZ, RZ, R12 ;  /* 0x000000ffff127224 */ /* 0x000fe200078e000c */
[----:B------:R-:W-:Y:S01]  /*0f40*/  MOV R19, R13 ;  /* 0x0000000d00137202 */ /* 0x000fe20000000f00 */
[----:B------:R-:W-:Y:S01]  /*0f50*/  IMAD.MOV.U32 R27, RZ, RZ, RZ ;  /* 0x000000ffff1b7224 */ /* 0x000fe200078e00ff */
[----:B------:R-:W-:Y:S01]  /*0f60*/  MOV R0, 0xfa0 ;  /* 0x00000fa000007802 */ /* 0x000fe20000000f00 */
[----:B-1----:R-:W-:-:S05]  /*0f70*/  IMAD.MOV.U32 R9, RZ, RZ, R7 ;  /* 0x000000ffff097224 */ /* 0x002fca00078e0007 */
[----:B------:R1:W-:Y:S02]  /*0f80*/  ST.E desc[UR6][R8.64], R10 ;  /* 0x0000000a08007985 */ /* 0x0003e4000c101906 */
[----:B01----:R-:W-:Y:S05]  /*0f90*/  CALL.REL.NOINC `($_Z14pooling_kernelPKfPfPiS1_S2_iiiff$_Z11min_heapifyPfPiii) ;  /* 0x0000001800f87944 */ /* 0x003fea0003c00000 */
[----:B------:R-:W-:Y:S05]  /*0fa0*/  BSYNC.RECONVERGENT B3 ;  /* 0x0000000000037941 */ /* 0x000fea0003800200 */
.L_x_49:
[----:B------:R1:W5:Y:S02]  /*0fb0*/  LD.E R8, desc[UR6][R12.64] ;  /* 0x000000060c087980 */ /* 0x000364000c101900 */
.L_x_48:
[----:B------:R-:W-:Y:S05]  /*0fc0*/  BSYNC.RECONVERGENT B2 ;  /* 0x0000000000027941 */ /* 0x000fea0003800200 */
.L_x_47:
[----:B------:R-:W2:Y:S01]  /*0fd0*/  LDG.E R9, desc[UR6][R36.64+0x4] ;  /* 0x0000040624097981 */ /* 0x000ea2000c1e1900 */
[----:B------:R-:W-:Y:S01]  /*0fe0*/  BSSY.RECONVERGENT B2, `(.L_x_50) ;  /* 0x0000010000027945 */ /* 0x000fe20003800200 */
[----:B--2--5:R-:W-:-:S13]  /*0ff0*/  FSETP.GT.AND P0, PT, R9, R8, PT ;  /* 0x000000080900720b */ /* 0x024fda0003f04000 */
[----:B------:R-:W-:Y:S05]  /*1000*/  @!P0 BRA `(.L_x_51) ;  /* 0x0000000000348947 */ /* 0x000fea0003800000 */
[----:B------:R2:W-:Y:S01]  /*1010*/  ST.E desc[UR6][R12.64], R9 ;  /* 0x000000090c007985 */ /* 0x0005e2000c101906 */
[----:B------:R-:W-:Y:S01]  /*1020*/  VIADD R11, R10, 0x1 ;  /* 0x000000010a0b7836 */ /* 0x000fe20000000000 */
[----:B------:R-:W-:Y:S01]  /*1030*/  BSSY.RECONVERGENT B3, `(.L_x_52) ;  /* 0x0000009000037945 */ /* 0x000fe20003800200 */
[----:B------:R-:W-:Y:S01]  /*1040*/  IMAD.MOV.U32 R8, RZ, RZ, R6 ;  /* 0x000000ffff087224 */ /* 0x000fe200078e0006 */
[----:B------:R-:W-:Y:S01]  /*1050*/  MOV R0, 0x10c0 ;  /* 0x000010c000007802 */ /* 0x000fe20000000f00 */
[----:B------:R-:W-:Y:S02]  /*1060*/  IMAD.MOV.U32 R18, RZ, RZ, R12 ;  /* 0x000000ffff127224 */ /* 0x000fe400078e000c */
[----:B------:R-:W-:Y:S02]  /*1070*/  IMAD.MOV.U32 R19, RZ, RZ, R13 ;  /* 0x000000ffff137224 */ /* 0x000fe400078e000d */
[----:B------:R-:W-:Y:S01]  /*1080*/  IMAD.MOV.U32 R27, RZ, RZ, RZ ;  /* 0x000000ffff1b7224 */ /* 0x000fe200078e00ff */
[----:B--2---:R-:W-:-:S05]  /*1090*/  MOV R9, R7 ;  /* 0x0000000700097202 */ /* 0x004fca0000000f00 */
[----:B------:R2:W-:Y:S02]  /*10a0*/  ST.E desc[UR6][R8.64], R11 ;  /* 0x0000000b08007985 */ /* 0x0005e4000c101906 */
[----:B012---:R-:W-:Y:S05]  /*10b0*/  CALL.REL.NOINC `($_Z14pooling_kernelPKfPfPiS1_S2_iiiff$_Z11min_heapifyPfPiii) ;  /* 0x0000001800b07944 */ /* 0x007fea0003c00000 */
[----:B------:R-:W-:Y:S05]  /*10c0*/  BSYNC.RECONVERGENT B3 ;  /* 0x0000000000037941 */ /* 0x000fea0003800200 */
.L_x_52:
[----:B------:R2:W5:Y:S02]  /*10d0*/  LD.E R8, desc[UR6][R12.64] ;  /* 0x000000060c087980 */ /* 0x000564000c101900 */
.L_x_51:
[----:B------:R-:W-:Y:S05]  /*10e0*/  BSYNC.RECONVERGENT B2 ;  /* 0x0000000000027941 */ /* 0x000fea0003800200 */
.L_x_50:
[----:B------:R-:W3:Y:S01]  /*10f0*/  LDG.E R9, desc[UR6][R36.64+0x8] ;  /* 0x0000080624097981 */ /* 0x000ee2000c1e1900 */
[----:B------:R-:W-:Y:S01]  /*1100*/  BSSY.RECONVERGENT B2, `(.L_x_53) ;  /* 0x0000010000027945 */ /* 0x000fe20003800200 */
[----:B---3-5:R-:W-:-:S13]  /*1110*/  FSETP.GT.AND P0, PT, R9, R8, PT ;  /* 0x000000080900720b */ /* 0x028fda0003f04000 */
[----:B------:R-:W-:Y:S05]  /*1120*/  @!P0 BRA `(.L_x_54) ;  /* 0x0000000000348947 */ /* 0x000fea0003800000 */
[----:B------:R3:W-:Y:S01]  /*1130*/  ST.E desc[UR6][R12.64], R9 ;  /* 0x000000090c007985 */ /* 0x0007e2000c101906 */
[----:B------:R-:W-:Y:S01]  /*1140*/  IADD3 R11, PT, PT, R10, 0x2, RZ ;  /* 0x000000020a0b7810 */ /* 0x000fe20007ffe0ff */
[----:B------:R-:W-:Y:S01]  /*1150*/  IMAD.MOV.U32 R8, RZ, RZ, R6 ;  /* 0x000000ffff087224 */ /* 0x000fe200078e0006 */
[----:B------:R-:W-:Y:S01]  /*1160*/  BSSY.RECONVERGENT B3, `(.L_x_55) ;  /* 0x0000008000037945 */ /* 0x000fe20003800200 */
[----:B------:R-:W-:Y:S01]  /*1170*/  IMAD.MOV.U32 R18, RZ, RZ, R12 ;  /* 0x000000ffff127224 */ /* 0x000fe200078e000c */
[----:B------:R-:W-:Y:S01]  /*1180*/  MOV R19, R13 ;  /* 0x0000000d00137202 */ /* 0x000fe20000000f00 */
[----:B------:R-:W-:Y:S01]  /*1190*/  IMAD.MOV.U32 R27, RZ, RZ, RZ ;  /* 0x000000ffff1b7224 */ /* 0x000fe200078e00ff */
[----:B------:R-:W-:Y:S01]  /*11a0*/  MOV R0, 0x11e0 ;  /* 0x000011e000007802 */ /* 0x000fe20000000f00 */
[----:B---3--:R-:W-:-:S05]  /*11b0*/  IMAD.MOV.U32 R9, RZ, RZ, R7 ;  /* 0x000000ffff097224 */ /* 0x008fca00078e0007 */
[----:B------:R3:W-:Y:S02]  /*11c0*/  ST.E desc[UR6][R8.64], R11 ;  /* 0x0000000b08007985 */ /* 0x0007e4000c101906 */
[----:B0123--:R-:W-:Y:S05]  /*11d0*/  CALL.REL.NOINC `($_Z14pooling_kernelPKfPfPiS1_S2_iiiff$_Z11min_heapifyPfPiii) ;  /* 0x0000001800687944 */ /* 0x00ffea0003c00000 */
[----:B------:R-:W-:Y:S05]  /*11e0*/  BSYNC.RECONVERGENT B3 ;  /* 0x0000000000037941 */ /* 0x000fea0003800200 */
.L_x_55:
[----:B------:R3:W5:Y:S02]  /*11f0*/  LD.E R8, desc[UR6][R12.64] ;  /* 0x000000060c087980 */ /* 0x000764000c101900 */
.L_x_54:
[----:B------:R-:W-:Y:S05]  /*1200*/  BSYNC.RECONVERGENT B2 ;  /* 0x0000000000027941 */ /* 0x000fea0003800200 */
.L_x_53:
[----:B------:R-:W4:Y:S01]  /*1210*/  LDG.E R37, desc[UR6][R36.64+0xc] ;  /* 0x00000c0624257981 */ /* 0x000f22000c1e1900 */
[----:B------:R-:W-:Y:S01]  /*1220*/  BSSY.RECONVERGENT B2, `(.L_x_56) ;  /* 0x0000010000027945 */ /* 0x000fe20003800200 */
[----:B----45:R-:W-:-:S13]  /*1230*/  FSETP.GT.AND P0, PT, R37, R8, PT ;  /* 0x000000082500720b */ /* 0x030fda0003f04000 */
[----:B------:R-:W-:Y:S05]  /*1240*/  @!P0 BRA `(.L_x_57) ;  /* 0x0000000000348947 */ /* 0x000fea0003800000 */
[----:B------:R-:W-:Y:S01]  /*1250*/  VIADD R11, R10, 0x3 ;  /* 0x000000030a0b7836 */ /* 0x000fe20000000000 */
[----:B------:R-:W-:Y:S01]  /*1260*/  MOV R9, R7 ;  /* 0x0000000700097202 */ /* 0x000fe20000000f00 */
[----:B------:R-:W-:Y:S01]  /*1270*/  IMAD.MOV.U32 R8, RZ, RZ, R6 ;  /* 0x000000ffff087224 */ /* 0x000fe200078e0006 */
[----:B------:R4:W-:Y:S01]  /*1280*/  ST.E desc[UR6][R12.64], R37 ;  /* 0x000000250c007985 */ /* 0x0009e2000c101906 */
[----:B------:R-:W-:Y:S01]  /*1290*/  BSSY.RECONVERGENT B3, `(.L_x_58) ;  /* 0x0000007000037945 */ /* 0x000fe20003800200 */
[----:B------:R-:W-:Y:S01]  /*12a0*/  IMAD.MOV.U32 R18, RZ, RZ, R12 ;  /* 0x000000ffff127224 */ /* 0x000fe200078e000c */
[----:B------:R-:W-:Y:S01]  /*12b0*/  MOV R0, 0x1300 ;  /* 0x0000130000007802 */ /* 0x000fe20000000f00 */
[----:B------:R4:W-:Y:S01]  /*12c0*/  ST.E desc[UR6][R8.64], R11 ;  /* 0x0000000b08007985 */ /* 0x0009e2000c101906 */
[----:B------:R-:W-:Y:S02]  /*12d0*/  IMAD.MOV.U32 R19, RZ, RZ, R13 ;  /* 0x000000ffff137224 */ /* 0x000fe400078e000d */
[----:B------:R-:W-:-:S07]  /*12e0*/  IMAD.MOV.U32 R27, RZ, RZ, RZ ;  /* 0x000000ffff1b7224 */ /* 0x000fce00078e00ff */
[----:B01234-:R-:W-:Y:S05]  /*12f0*/  CALL.REL.NOINC `($_Z14pooling_kernelPKfPfPiS1_S2_iiiff$_Z11min_heapifyPfPiii) ;  /* 0x0000001800207944 */ /* 0x01ffea0003c00000 */
[----:B------:R-:W-:Y:S05]  /*1300*/  BSYNC.RECONVERGENT B3 ;  /* 0x0000000000037941 */ /* 0x000fea0003800200 */
.L_x_58:
[----:B------:R4:W5:Y:S02]  /*1310*/  LD.E R8, desc[UR6][R12.64] ;  /* 0x000000060c087980 */ /* 0x000964000c101900 */
.L_x_57:
[----:B------:R-:W-:Y:S05]  /*1320*/  BSYNC.RECONVERGENT B2 ;  /* 0x0000000000027941 */ /* 0x000fea0003800200 */
.L_x_56:
[----:B------:R-:W0:Y:S01]  /*1330*/  LDCU UR4, c[0x0][0x3ac] ;  /* 0x00007580ff0477ac */ /* 0x000e220008000800 */
[----:B------:R-:W-:-:S04]  /*1340*/  IADD3 R10, PT, PT, R10, 0x4, RZ ;  /* 0x000000040a0a7810 */ /* 0x000fc80007ffe0ff */
[----:B0-----:R-:W-:-:S13]  /*1350*/  ISETP.GE.AND P0, PT, R10, UR4, PT ;  /* 0x000000040a007c0c */ /* 0x001fda000bf06270 */
[----:B------:R-:W-:Y:S05]  /*1360*/  @!P0 BRA `(.L_x_59) ;  /* 0xfffffff800cc8947 */ /* 0x000fea000383ffff */
.L_x_40:
[----:B------:R-:W-:Y:S05]  /*1370*/  BSYNC.RECONVERGENT B1 ;  /* 0x0000000000017941 */ /* 0x000fea0003800200 */
.L_x_39:
[----:B------:R-:W2:Y:S01]  /*1380*/  LD.E R9, desc[UR6][R12.64+0x4] ;  /* 0x000004060c097980 */ /* 0x000ea2000c101900 */
[----:B------:R-:W-:Y:S02]  /*1390*/  IMAD.MOV.U32 R10, RZ, RZ, R6 ;  /* 0x000000ffff0a7224 */ /* 0x000fe400078e0006 */
[----:B------:R-:W-:-:S05]  /*13a0*/  IMAD.MOV.U32 R11, RZ, RZ, R7 ;  /* 0x000000ffff0b7224 */ /* 0x000fca00078e0007 */
[----:B------:R0:W5:Y:S04]  /*13b0*/  LD.E R3, desc[UR6][R10.64] ;  /* 0x000000060a037980 */ /* 0x000168000c101900 */
[----:B--2---:R0:W-:Y:S04]  /*13c0*/  ST.E desc[UR6][R12.64], R9 ;  /* 0x000000090c007985 */ /* 0x0041e8000c101906 */
[----:B------:R-:W2:Y:S01]  /*13d0*/  LD.E R15, desc[UR6][R10.64+0x4] ;  /* 0x000004060a0f7980 */ /* 0x000ea2000c101900 */
[----:B------:R-:W-:Y:S01]  /*13e0*/  BSSY.RECONVERGENT B1, `(.L_x_60) ;  /* 0x0000007000017945 */ /* 0x000fe20003800200 */
[----:B------:R-:W-:Y:S01]  /*13f0*/  IMAD.MOV.U32 R18, RZ, RZ, R12 ;  /* 0x000000ffff127224 */ /* 0x000fe200078e000c */
[----:B------:R-:W-:Y:S01]  /*1400*/  MOV R19, R13 ;  /* 0x0000000d00137202 */ /* 0x000fe20000000f00 */
[----:B------:R-:W-:Y:S01]  /*1410*/  IMAD.MOV.U32 R27, RZ, RZ, RZ ;  /* 0x000000ffff1b7224 */ /* 0x000fe200078e00ff */
[----:B------:R-:W-:Y:S01]  /*1420*/  MOV R0, 0x1450 ;  /* 0x0000145000007802 */ /* 0x000fe20000000f00 */
[----:B--2---:R0:W-:Y:S06]  /*1430*/  ST.E desc[UR6][R10.64], R15 ;  /* 0x0000000f0a007985 */ /* 0x0041ec000c101906 */
[----:B01-345:R-:W-:Y:S05]  /*1440*/  CALL.REL.NOINC `($_Z14pooling_kernelPKfPfPiS1_S2_iiiff$_Z11min_heapifyPfPiii) ;  /* 0x0000001400cc7944 */ /* 0x03bfea0003c00000 */
[----:B------:R-:W-:Y:S05]  /*1450*/  BSYNC.RECONVERGENT B1 ;  /* 0x0000000000017941 */ /* 0x000fea0003800200 */
.L_x_60:
[----:B------:R1:W5:Y:S04]  /*1460*/  LD.E R0, desc[UR6][R12.64] ;  /* 0x000000060c007980 */ /* 0x000368000c101900 */
[----:B------:R1:W5:Y:S01]  /*1470*/  LD.E R9, desc[UR6][R6.64] ;  /* 0x0000000606097980 */ /* 0x000362000c101900 */
[----:B------:R-:W-:Y:S05]  /*1480*/  BRA `(.L_x_61) ;  /* 0x0000001400807947 */ /* 0x000fea0003800000 */
.L_x_21:
[----:B------:R-:W0:Y:S01]  /*1490*/  LDC.64 R16, c[0x0][0x380] ;  /* 0x0000e000ff107b82 */ /* 0x000e220000000a00 */
[----:B------:R-:W-:Y:S01]  /*14a0*/  ISETP.GE.AND P0, PT, R29, 0x1, PT ;  /* 0x000000011d00780c */ /* 0x000fe20003f06270 */
[----:B------:R-:W-:Y:S01]  /*14b0*/  BSSY.RECONVERGENT B1, `(.L_x_62) ;  /* 0x000002e000017945 */ /* 0x000fe20003800200 */
[----:B0-----:R-:W-:-:S11]  /*14c0*/  IMAD.WIDE R16, R3, 0x4, R16 ;  /* 0x0000000403107825 */ /* 0x001fd600078e0210 */
[----:B------:R-:W-:Y:S05]  /*14d0*/  @!P0 BRA `(.L_x_63) ;  /* 0x0000000000ac8947 */ /* 0x000fea0003800000 */
[----:B------:R-:W-:Y:S01]  /*14e0*/  VIADD R3, R5, -UR8 ;  /* 0x8000000805037c36 */ /* 0x000fe20008000000 */
[----:B------:R-:W-:Y:S01]  /*14f0*/  LOP3.LUT R0, R29, 0x3, RZ, 0xc0, !PT ;  /* 0x000000031d007812 */ /* 0x000fe200078ec0ff */
[----:B------:R-:W-:Y:S03]  /*1500*/  BSSY.RECONVERGENT B2, `(.L_x_64) ;  /* 0x000001c000027945 */ /* 0x000fe60003800200 */
[----:B------:R-:W-:Y:S01]  /*1510*/  ISETP.GT.U32.AND P0, PT, R3, -0x4, PT ;  /* 0xfffffffc0300780c */ /* 0x000fe20003f04070 */
[----:B------:R-:W-:Y:S01]  /*1520*/  IMAD.MOV.U32 R3, RZ, RZ, RZ ;  /* 0x000000ffff037224 */ /* 0x000fe200078e00ff */
[----:B------:R-:W-:-:S11]  /*1530*/  ISETP.NE.AND P1, PT, R0, RZ, PT ;  /* 0x000000ff0000720c */ /* 0x000fd60003f25270 */
[----:B------:R-:W-:Y:S05]  /*1540*/  @P0 BRA `(.L_x_65) ;  /* 0x00000000005c0947 */ /* 0x000fea0003800000 */
[----:B------:R-:W-:Y:S01]  /*1550*/  HFMA2 R19, -RZ, RZ, 0, 0 ;  /* 0x00000000ff137431 */ /* 0x000fe200000001ff */
[----:B------:R-:W-:-:S07]  /*1560*/  LOP3.LUT R3, R29, 0x7ffffffc, RZ, 0xc0, !PT ;  /* 0x7ffffffc1d037812 */ /* 0x000fce00078ec0ff */
.L_x_66:
[----:B------:R-:W-:-:S05]  /*1570*/  IMAD.WIDE.U32 R10, R19, 0x4, R16 ;  /* 0x00000004130a7825 */ /* 0x000fca00078e0010 */
[----:B--2---:R-:W2:Y:S01]  /*1580*/  LDG.E R21, desc[UR6][R10.64] ;  /* 0x000000060a157981 */ /* 0x004ea2000c1e1900 */
[----:B------:R-:W-:-:S04]  /*1590*/  IMAD.WIDE.U32 R8, R19, 0x4, R12 ;  /* 0x0000000413087825 */ /* 0x000fc800078e000c */
[C---:B------:R-:W-:Y:S01]  /*15a0*/  IMAD.WIDE.U32 R14, R19.reuse, 0x4, R6 ;  /* 0x00000004130e7825 */ /* 0x040fe200078e0006 */
[----:B--2---:R0:W-:Y:S04]  /*15b0*/  ST.E desc[UR6][R8.64], R21 ;  /* 0x0000001508007985 */ /* 0x0041e8000c101906 */
[----:B------:R1:W-:Y:S04]  /*15c0*/  ST.E desc[UR6][R14.64], R19 ;  /* 0x000000130e007985 */ /* 0x0003e8000c101906 */
[----:B------:R-:W2:Y:S01]  /*15d0*/  LDG.E R25, desc[UR6][R10.64+0x4] ;  /* 0x000004060a197981 */ /* 0x000ea2000c1e1900 */
[----:B------:R-:W-:-:S03]  /*15e0*/  VIADD R23, R19, 0x1 ;  /* 0x0000000113177836 */ /* 0x000fc60000000000 */
[----:B--2---:R2:W-:Y:S04]  /*15f0*/  ST.E desc[UR6][R8.64+0x4], R25 ;  /* 0x0000041908007985 */ /* 0x0045e8000c101906 */
[----:B------:R2:W-:Y:S04]  /*1600*/  ST.E desc[UR6][R14.64+0x4], R23 ;  /* 0x000004170e007985 */ /* 0x0005e8000c101906 */
[----:B------:R-:W3:Y:S01]  /*1610*/  LDG.E R31, desc[UR6][R10.64+0x8] ;  /* 0x000008060a1f7981 */ /* 0x000ee2000c1e1900 */
[----:B------:R-:W-:-:S03]  /*1620*/  VIADD R27, R19, 0x2 ;  /* 0x00000002131b7836 */ /* 0x000fc60000000000 */
[----:B---3--:R2:W-:Y:S04]  /*1630*/  ST.E desc[UR6][R8.64+0x8], R31 ;  /* 0x0000081f08007985 */ /* 0x0085e8000c101906 */
[----:B------:R2:W-:Y:S04]  /*1640*/  ST.E desc[UR6][R14.64+0x8], R27 ;  /* 0x0000081b0e007985 */ /* 0x0005e8000c101906 */
[----:B------:R-:W3:Y:S01]  /*1650*/  LDG.E R33, desc[UR6][R10.64+0xc] ;  /* 0x00000c060a217981 */ /* 0x000ee2000c1e1900 */
[C---:B0-----:R-:W-:Y:S01]  /*1660*/  VIADD R21, R19.reuse, 0x3 ;  /* 0x0000000313157836 */ /* 0x041fe20000000000 */
[----:B-1----:R-:W-:-:S04]  /*1670*/  IADD3 R19, PT, PT, R19, 0x4, RZ ;  /* 0x0000000413137810 */ /* 0x002fc80007ffe0ff */
[----:B------:R-:W-:Y:S01]  /*1680*/  ISETP.NE.AND P0, PT, R19, R3, PT ;  /* 0x000000031300720c */ /* 0x000fe20003f05270 */
[----:B---3--:R2:W-:Y:S04]  /*1690*/  ST.E desc[UR6][R8.64+0xc], R33 ;  /* 0x00000c2108007985 */ /* 0x0085e8000c101906 */
[----:B------:R2:W-:Y:S08]  /*16a0*/  ST.E desc[UR6][R14.64+0xc], R21 ;  /* 0x00000c150e007985 */ /* 0x0005f0000c101906 */
[----:B------:R-:W-:Y:S05]  /*16b0*/  @P0 BRA `(.L_x_66) ;  /* 0xfffffffc00ac0947 */ /* 0x000fea000383ffff */
.L_x_65:
[----:B------:R-:W-:Y:S05]  /*16c0*/  BSYNC.RECONVERGENT B2 ;  /* 0x0000000000027941 */ /* 0x000fea0003800200 */
.L_x_64:
[----:B------:R-:W-:Y:S05]  /*16d0*/  @!P1 BRA `(.L_x_63) ;  /* 0x00000000002c9947 */ /* 0x000fea0003800000 */
[----:B------:R-:W-:-:S07]  /*16e0*/  IMAD.MOV.U32 R19, RZ, RZ, RZ ;  /* 0x000000ffff137224 */ /* 0x000fce00078e00ff */
.L_x_67:
[----:B--2---:R-:W-:-:S06]  /*16f0*/  IMAD.WIDE.U32 R8, R3, 0x4, R16 ;  /* 0x0000000403087825 */ /* 0x004fcc00078e0010 */
[----:B------:R-:W2:Y:S01]  /*1700*/  LDG.E R9, desc[UR6][R8.64] ;  /* 0x0000000608097981 */ /* 0x000ea2000c1e1900 */
[----:B------:R-:W-:Y:S02]  /*1710*/  VIADD R19, R19, 0x1 ;  /* 0x0000000113137836 */ /* 0x000fe40000000000 */
[----:B------:R-:W-:-:S03]  /*1720*/  IMAD.WIDE.U32 R10, R3, 0x4, R12 ;  /* 0x00000004030a7825 */ /* 0x000fc600078e000c */
[----:B------:R-:W-:Y:S01]  /*1730*/  ISETP.NE.AND P0, PT, R19, R0, PT ;  /* 0x000000001300720c */ /* 0x000fe20003f05270 */
[C---:B------:R-:W-:Y:S01]  /*1740*/  IMAD.WIDE.U32 R14, R3.reuse, 0x4, R6 ;  /* 0x00000004030e7825 */ /* 0x040fe200078e0006 */
[----:B--2---:R-:W-:Y:S04]  /*1750*/  ST.E desc[UR6][R10.64], R9 ;  /* 0x000000090a007985 */ /* 0x004fe8000c101906 */
[----:B------:R0:W-:Y:S02]  /*1760*/  ST.E desc[UR6][R14.64], R3 ;  /* 0x000000030e007985 */ /* 0x0001e4000c101906 */
[----:B0-----:R-:W-:-:S05]  /*1770*/  VIADD R3, R3, 0x1 ;  /* 0x0000000103037836 */ /* 0x001fca0000000000 */
[----:B------:R-:W-:Y:S05]  /*1780*/  @P0 BRA `(.L_x_67) ;  /* 0xfffffffc00d80947 */ /* 0x000fea000383ffff */
.L_x_63:
[----:B------:R-:W-:Y:S05]  /*1790*/  BSYNC.RECONVERGENT B1 ;  /* 0x0000000000017941 */ /* 0x000fea0003800200 */
.L_x_62:
[----:B------:R-:W-:Y:S01]  /*17a0*/  ISETP.GE.AND P0, PT, R29, 0x2, PT ;  /* 0x000000021d00780c */ /* 0x000fe20003f06270 */
[----:B------:R-:W-:-:S12]  /*17b0*/  BSSY.RECONVERGENT B1, `(.L_x_68) ;  /* 0x00000f5000017945 */ /* 0x000fd80003800200 */
[----:B------:R-:W-:Y:S05]  /*17c0*/  @!P0 BRA `(.L_x_69) ;  /* 0x0000000c00cc8947 */ /* 0x000fea0003800000 */
[----:B------:R-:W0:Y:S01]  /*17d0*/  LDCU.U16 UR4, c[0x0][0x3ac] ;  /* 0x00007580ff0477ac */ /* 0x000e220008000400 */
[C---:B--2---:R-:W-:Y:S01]  /*17e0*/  LOP3.LUT R9, R5.reuse, 0xf, RZ, 0x3c, !PT ;  /* 0x0000000f05097812 */ /* 0x044fe200078e3cff */
[----:B------:R-:W-:Y:S01]  /*17f0*/  HFMA2 R0, -RZ, RZ, 0, 0 ;  /* 0x00000000ff007431 */ /* 0x000fe200000001ff */
[----:B------:R-:W-:Y:S02]  /*1800*/  LOP3.LUT R10, R5, 0x7, RZ, 0x3c, !PT ;  /* 0x00000007050a7812 */ /* 0x000fe400078e3cff */
[----:B------:R-:W-:Y:S02]  /*1810*/  PRMT R3, RZ, 0x7610, R3 ;  /* 0x00007610ff037816 */ /* 0x000fe40000000003 */
[----:B------:R-:W-:Y:S01]  /*1820*/  PRMT R8, RZ, 0x7610, R8 ;  /* 0x00007610ff087816 */ /* 0x000fe20000000008 */
[----:B0-----:R-:W-:Y:S02]  /*1830*/  VIADD R9, R9, UR4 ;  /* 0x0000000409097c36 */ /* 0x001fe40008000000 */
[----:B------:R-:W-:-:S07]  /*1840*/  VIADD R10, R10, UR4 ;  /* 0x000000040a0a7c36 */ /* 0x000fce0008000000 */
.L_x_80:
[----:B------:R-:W0:Y:S01]  /*1850*/  LDC R14, c[0x0][0x3ac] ;  /* 0x0000eb00ff0e7b82 */ /* 0x000e220000000800 */
[--C-:B------:R-:W-:Y:S01]  /*1860*/  IMAD.IADD R11, R5, 0x1, R0.reuse ;  /* 0x00000001050b7824 */ /* 0x100fe200078e0200 */
[----:B------:R-:W-:Y:S01]  /*1870*/  BSSY.RECONVERGENT B2, `(.L_x_70) ;  /* 0x0000066000027945 */ /* 0x000fe20003800200 */
[----:B------:R-:W-:-:S03]  /*1880*/  IMAD.MOV.U32 R27, RZ, RZ, R0 ;  /* 0x000000ffff1b7224 */ /* 0x000fc600078e0000 */
[----:B0-----:R-:W-:Y:S02]  /*1890*/  IADD3 R11, PT, PT, -R11, -0x2, R14 ;  /* 0xfffffffe0b0b7810 */ /* 0x001fe40007ffe10e */
[----:B------:R-:W-:Y:S02]  /*18a0*/  LOP3.LUT R14, RZ, R0, RZ, 0x33, !PT ;  /* 0x00000000ff0e7212 */ /* 0x000fe400078e33ff */
[----:B------:R-:W-:Y:S02]  /*18b0*/  ISETP.GE.U32.AND P0, PT, R11, 0xf, PT ;  /* 0x0000000f0b00780c */ /* 0x000fe40003f06070 */
[----:B------:R-:W-:Y:S01]  /*18c0*/  IADD3 R11, PT, PT, R0, 0x1, RZ ;  /* 0x00000001000b7810 */ /* 0x000fe20007ffe0ff */
[----:B------:R-:W-:-:S04]  /*18d0*/  IMAD.IADD R15, R29, 0x1, R14 ;  /* 0x000000011d0f7824 */ /* 0x000fc800078e020e */
[----:B------:R-:W-:-:S06]  /*18e0*/  IMAD.MOV.U32 R18, RZ, RZ, R11 ;  /* 0x000000ffff127224 */ /* 0x000fcc00078e000b */
[----:B------:R-:W-:Y:S05]  /*18f0*/  @!P0 BRA `(.L_x_71) ;  /* 0x0000000400748947 */ /* 0x000fea0003800000 */
[----:B------:R-:W-:Y:S01]  /*1900*/  LOP3.LUT R14, R15, 0xfffffff0, RZ, 0xc0, !PT ;  /* 0xfffffff00f0e7812 */ /* 0x000fe200078ec0ff */
[----:B------:R-:W-:Y:S01]  /*1910*/  BSSY.RECONVERGENT B3, `(.L_x_72) ;  /* 0x000005a000037945 */ /* 0x000fe20003800200 */
[----:B------:R-:W-:Y:S01]  /*1920*/  MOV R26, R0 ;  /* 0x00000000001a7202 */ /* 0x000fe20000000f00 */
[----:B------:R-:W-:Y:S02]  /*1930*/  IMAD.MOV.U32 R27, RZ, RZ, R0 ;  /* 0x000000ffff1b7224 */ /* 0x000fe400078e0000 */
[----:B------:R-:W-:-:S07]  /*1940*/  IMAD.MOV R14, RZ, RZ, -R14 ;  /* 0x000000ffff0e7224 */ /* 0x000fce00078e0a0e */
.L_x_73:
[----:B------:R-:W-:Y:S02]  /*1950*/  VIADD R22, R26, 0x1 ;  /* 0x000000011a167836 */ /* 0x000fe40000000000 */
[----:B------:R-:W-:-:S04]  /*1960*/  IMAD.WIDE R20, R27, 0x4, R12 ;  /* 0x000000041b147825 */ /* 0x000fc800078e020c */
[----:B------:R-:W-:Y:S02]  /*1970*/  IMAD.WIDE.U32 R18, R22, 0x4, R12 ;  /* 0x0000000416127825 */ /* 0x000fe400078e000c */
[----:B------:R-:W2:Y:S04]  /*1980*/  LD.E R20, desc[UR6][R20.64] ;  /* 0x0000000614147980 */ /* 0x000ea8000c101900 */
[----:B------:R-:W2:Y:S04]  /*1990*/  LD.E R23, desc[UR6][R18.64] ;  /* 0x0000000612177980 */ /* 0x000ea8000c101900 */
[----:B------:R-:W3:Y:S04]  /*19a0*/  LD.E R24, desc[UR6][R18.64+0x4] ;  /* 0x0000040612187980 */ /* 0x000ee8000c101900 */
[----:B------:R-:W4:Y:S01]  /*19b0*/  LD.E R28, desc[UR6][R18.64+0x8] ;  /* 0x00000806121c7980 */ /* 0x000f22000c101900 */
[----:B--2---:R-:W-:-:S04]  /*19c0*/  FSETP.GEU.AND P0, PT, R23, R20, PT ;  /* 0x000000141700720b */ /* 0x004fc80003f0e000 */
[----:B------:R-:W-:-:S05]  /*19d0*/  SEL R27, R22, R27, !P0 ;  /* 0x0000001b161b7207 */ /* 0x000fca0004000000 */
[----:B------:R-:W-:-:S06]  /*19e0*/  IMAD.WIDE R22, R27, 0x4, R12 ;  /* 0x000000041b167825 */ /* 0x000fcc00078e020c */
[----:B------:R-:W3:Y:S02]  /*19f0*/  LD.E R23, desc[UR6][R22.64] ;  /* 0x0000000616177980 */ /* 0x000ee4000c101900 */
[----:B---3--:R-:W-:-:S13]  /*1a00*/  FSETP.GEU.AND P0, PT, R24, R23, PT ;  /* 0x000000171800720b */ /* 0x008fda0003f0e000 */
[----:B------:R-:W-:-:S05]  /*1a10*/  @!P0 IADD3 R27, PT, PT, R26, 0x2, RZ ;  /* 0x000000021a1b8810 */ /* 0x000fca0007ffe0ff */
[----:B------:R-:W-:-:S06]  /*1a20*/  IMAD.WIDE R24, R27, 0x4, R12 ;  /* 0x000000041b187825 */ /* 0x000fcc00078e020c */
[----:B------:R-:W4:Y:S02]  /*1a30*/  LD.E R25, desc[UR6][R24.64] ;  /* 0x0000000618197980 */ /* 0x000f24000c101900 */
[----:B----4-:R-:W-:Y:S02]  /*1a40*/  FSETP.GEU.AND P0, PT, R28, R25, PT ;  /* 0x000000191c00720b */ /* 0x010fe40003f0e000 */
[----:B------:R-:W2:Y:S11]  /*1a50*/  LD.E R28, desc[UR6][R18.64+0xc] ;  /* 0x00000c06121c7980 */ /* 0x000eb6000c101900 */
[----:B------:R-:W-:-:S04]  /*1a60*/  @!P0 VIADD R27, R26, 0x3 ;  /* 0x000000031a1b8836 */ /* 0x000fc80000000000 */
[----:B------:R-:W-:-:S06]  /*1a70*/  IMAD.WIDE R20, R27, 0x4, R12 ;  /* 0x000000041b147825 */ /* 0x000fcc00078e020c */
[----:B------:R-:W2:Y:S02]  /*1a80*/  LD.E R21, desc[UR6][R20.64] ;  /* 0x0000000614157980 */ /* 0x000ea4000c101900 */
[----:B--2---:R-:W-:Y:S02]  /*1a90*/  FSETP.GEU.AND P0, PT, R28, R21, PT ;  /* 0x000000151c00720b */ /* 0x004fe40003f0e000 */
        /* <DEDUP_REMOVED lines=11> */
[----:B------:R-:W-:-:S05]  /*1b50*/  @!P0 IADD3 R27, PT, PT, R26, 0x6, RZ ;  /* 0x000000061a1b8810 */ /* 0x000fca0007ffe0ff */
        /* <DEDUP_REMOVED lines=46> */
[----:B------:R-:W2:Y:S01]  /*1e40*/  LD.E R21, desc[UR6][R20.64] ;  /* 0x0000000614157980 */ /* 0x000ea2000c101900 */
[----:B------:R-:W-:-:S05]  /*1e50*/  VIADD R14, R14, 0x10 ;  /* 0x000000100e0e7836 */ /* 0x000fca0000000000 */
[----:B------:R-:W-:Y:S01]  /*1e60*/  ISETP.NE.AND P1, PT, R14, RZ, PT ;  /* 0x000000ff0e00720c */ /* 0x000fe20003f25270 */
[----:B------:R-:W-:Y:S01]  /*1e70*/  VIADD R26, R26, 0x10 ;  /* 0x000000101a1a7836 */ /* 0x000fe20000000000 */
[----:B--2---:R-:W-:-:S04]  /*1e80*/  FSETP.GEU.AND P0, PT, R28, R21, PT ;  /* 0x000000151c00720b */ /* 0x004fc80003f0e000 */
[----:B------:R-:W-:-:S07]  /*1e90*/  SEL R27, R26, R27, !P0 ;  /* 0x0000001b1a1b7207 */ /* 0x000fce0004000000 */
[----:B------:R-:W-:Y:S05]  /*1ea0*/  @P1 BRA `(.L_x_73) ;  /* 0xfffffff800a81947 */ /* 0x000fea000383ffff */
[----:B------:R-:W-:Y:S05]  /*1eb0*/  BSYNC.RECONVERGENT B3 ;  /* 0x0000000000037941 */ /* 0x000fea0003800200 */
.L_x_72:
[----:B------:R-:W-:-:S07]  /*1ec0*/  IADD3 R18, PT, PT, R26, 0x1, RZ ;  /* 0x000000011a127810 */ /* 0x000fce0007ffe0ff */
.L_x_71:
[----:B------:R-:W-:Y:S05]  /*1ed0*/  BSYNC.RECONVERGENT B2 ;  /* 0x0000000000027941 */ /* 0x000fea0003800200 */
.L_x_70:
[----:B------:R-:W-:Y:S01]  /*1ee0*/  LOP3.LUT P0, RZ, R15, 0xf, RZ, 0xc0, !PT ;  /* 0x0000000f0fff7812 */ /* 0x000fe2000780c0ff */
[----:B------:R-:W-:-:S12]  /*1ef0*/  BSSY.RECONVERGENT B2, `(.L_x_74) ;  /* 0x000006d000027945 */ /* 0x000fd80003800200 */
[----:B------:R-:W-:Y:S05]  /*1f00*/  @!P0 BRA `(.L_x_75) ;  /* 0x0000000400ac8947 */ /* 0x000fea0003800000 */
[----:B------:R-:W-:Y:S01]  /*1f10*/  IMAD.MOV R14, RZ, RZ, -R8 ;  /* 0x000000ffff0e7224 */ /* 0x000fe200078e0a08 */
[----:B------:R-:W-:Y:S04]  /*1f20*/  BSSY.RECONVERGENT B3, `(.L_x_76) ;  /* 0x0000032000037945 */ /* 0x000fe80003800200 */
[----:B------:R-:W-:-:S05]  /*1f30*/  PRMT R14, R14, 0x7710, RZ ;  /* 0x000077100e0e7816 */ /* 0x000fca00000000ff */
[----:B------:R-:W-:-:S05]  /*1f40*/  IMAD.IADD R14, R9, 0x1, R14 ;  /* 0x00000001090e7824 */ /* 0x000fca00078e020e */
[----:B------:R-:W-:-:S04]  /*1f50*/  LOP3.LUT R14, R14, 0xf, RZ, 0xc0, !PT ;  /* 0x0000000f0e0e7812 */ /* 0x000fc800078ec0ff */
[C---:B------:R-:W-:Y:S01]  /*1f60*/  LOP3.LUT P0, RZ, R14.reuse, 0x7, RZ, 0xc0, !PT ;  /* 0x000000070eff7812 */ /* 0x040fe2000780c0ff */
[----:B------:R-:W-:-:S05]  /*1f70*/  VIADD R15, R14, 0xffffffff ;  /* 0xffffffff0e0f7836 */ /* 0x000fca0000000000 */
[----:B------:R-:W-:-:S13]  /*1f80*/  ISETP.GE.U32.AND P1, PT, R15, 0x7, PT ;  /* 0x000000070f00780c */ /* 0x000fda0003f26070 */
[----:B------:R-:W-:Y:S05]  /*1f90*/  @!P1 BRA `(.L_x_77) ;  /* 0x0000000000a89947 */ /* 0x000fea0003800000 */
[----:B------:R-:W-:-:S04]  /*1fa0*/  IMAD.WIDE R24, R27, 0x4, R12 ;  /* 0x000000041b187825 */ /* 0x000fc800078e020c */
[C---:B------:R-:W-:Y:S02]  /*1fb0*/  IMAD.WIDE.U32 R14, R18.reuse, 0x4, R12 ;  /* 0x00000004120e7825 */ /* 0x040fe400078e000c */
[----:B------:R-:W2:Y:S04]  /*1fc0*/  LD.E R24, desc[UR6][R24.64] ;  /* 0x0000000618187980 */ /* 0x000ea8000c101900 */
[----:B------:R-:W2:Y:S02]  /*1fd0*/  LD.E R19, desc[UR6][R14.64] ;  /* 0x000000060e137980 */ /* 0x000ea4000c101900 */
[----:B--2---:R-:W-:Y:S02]  /*1fe0*/  FSETP.GEU.AND P1, PT, R19, R24, PT ;  /* 0x000000181300720b */ /* 0x004fe40003f2e000 */
[----:B------:R-:W2:Y:S02]  /*1ff0*/  LD.E R19, desc[UR6][R14.64+0x4] ;  /* 0x000004060e137980 */ /* 0x000ea4000c101900 */
[----:B------:R-:W-:-:S05]  /*2000*/  SEL R27, R18, R27, !P1 ;  /* 0x0000001b121b7207 */ /* 0x000fca0004800000 */
        /* <DEDUP_REMOVED lines=32> */
[----:B--2---:R-:W-:-:S13]  /*2210*/  FSETP.GEU.AND P1, PT, R19, R20, PT ;  /* 0x000000141300720b */ /* 0x004fda0003f2e000 */
[C---:B------:R-:W-:Y:S02]  /*2220*/  @!P1 VIADD R27, R18.reuse, 0x7 ;  /* 0x00000007121b9836 */ /* 0x040fe40000000000 */
[----:B------:R-:W-:-:S07]  /*2230*/  VIADD R18, R18, 0x8 ;  /* 0x0000000812127836 */ /* 0x000fce0000000000 */
.L_x_77:
[----:B------:R-:W-:Y:S05]  /*2240*/  BSYNC.RECONVERGENT B3 ;  /* 0x0000000000037941 */ /* 0x000fea0003800200 */
.L_x_76:
[----:B------:R-:W-:Y:S05]  /*2250*/  @!P0 BRA `(.L_x_75) ;  /* 0x0000000000d88947 */ /* 0x000fea0003800000 */
[----:B------:R-:W-:Y:S01]  /*2260*/  IADD3 R15, PT, PT, RZ, -R3, RZ ;  /* 0x80000003ff0f7210 */ /* 0x000fe20007ffe0ff */
[----:B------:R-:W-:Y:S03]  /*2270*/  BSSY.RECONVERGENT B3, `(.L_x_78) ;  /* 0x0000020000037945 */ /* 0x000fe60003800200 */
[----:B------:R-:W-:-:S05]  /*2280*/  PRMT R15, R15, 0x7710, RZ ;  /* 0x000077100f0f7816 */ /* 0x000fca00000000ff */
[----:B------:R-:W-:-:S05]  /*2290*/  IMAD.IADD R14, R10, 0x1, R15 ;  /* 0x000000010a0e7824 */ /* 0x000fca00078e020f */
[----:B------:R-:W-:-:S04]  /*22a0*/  LOP3.LUT R14, R14, 0xffff, RZ, 0xc0, !PT ;  /* 0x0000ffff0e0e7812 */ /* 0x000fc800078ec0ff */
[C---:B------:R-:W-:Y:S02]  /*22b0*/  LOP3.LUT R15, R14.reuse, 0x7, RZ, 0xc0, !PT ;  /* 0x000000070e0f7812 */ /* 0x040fe400078ec0ff */
[----:B------:R-:W-:-:S03]  /*22c0*/  LOP3.LUT R19, R14, 0x3, RZ, 0xc0, !PT ;  /* 0x000000030e137812 */ /* 0x000fc600078ec0ff */
[----:B------:R-:W-:Y:S01]  /*22d0*/  VIADD R15, R15, 0xffffffff ;  /* 0xffffffff0f0f7836 */ /* 0x000fe20000000000 */
[----:B------:R-:W-:-:S04]  /*22e0*/  ISETP.NE.AND P0, PT, R19, RZ, PT ;  /* 0x000000ff1300720c */ /* 0x000fc80003f05270 */
[----:B------:R-:W-:-:S13]  /*22f0*/  ISETP.GE.U32.AND P1, PT, R15, 0x3, PT ;  /* 0x000000030f00780c */ /* 0x000fda0003f26070 */
[----:B------:R-:W-:Y:S05]  /*2300*/  @!P1 BRA `(.L_x_79) ;  /* 0x0000000000589947 */ /* 0x000fea0003800000 */
        /* <DEDUP_REMOVED lines=11> */
[----:B------:R-:W-:-:S04]  /*23c0*/  @!P1 VIADD R27, R18, 0x1 ;  /* 0x00000001121b9836 */ /* 0x000fc80000000000 */
[----:B------:R-:W-:-:S06]  /*23d0*/  IMAD.WIDE R24, R27, 0x4, R12 ;  /* 0x000000041b187825 */ /* 0x000fcc00078e020c */
[----:B------:R-:W4:Y:S02]  /*23e0*/  LD.E R25, desc[UR6][R24.64] ;  /* 0x0000000618197980 */ /* 0x000f24000c101900 */
[----:B----4-:R-:W-:Y:S02]  /*23f0*/  FSETP.GEU.AND P1, PT, R26, R25, PT ;  /* 0x000000191a00720b */ /* 0x010fe40003f2e000 */
[----:B------:R-:W2:Y:S11]  /*2400*/  LD.E R26, desc[UR6][R20.64+0xc] ;  /* 0x00000c06141a7980 */ /* 0x000eb6000c101900 */
[----:B------:R-:W-:-:S05]  /*2410*/  @!P1 IADD3 R27, PT, PT, R18, 0x2, RZ ;  /* 0x00000002121b9810 */ /* 0x000fca0007ffe0ff */
[----:B------:R-:W-:-:S06]  /*2420*/  IMAD.WIDE R14, R27, 0x4, R12 ;  /* 0x000000041b0e7825 */ /* 0x000fcc00078e020c */
[----:B------:R-:W2:Y:S02]  /*2430*/  LD.E R15, desc[UR6][R14.64] ;  /* 0x000000060e0f7980 */ /* 0x000ea4000c101900 */
[----:B--2---:R-:W-:-:S13]  /*2440*/  FSETP.GEU.AND P1, PT, R26, R15, PT ;  /* 0x0000000f1a00720b */ /* 0x004fda0003f2e000 */
[C---:B------:R-:W-:Y:S02]  /*2450*/  @!P1 VIADD R27, R18.reuse, 0x3 ;  /* 0x00000003121b9836 */ /* 0x040fe40000000000 */
[----:B------:R-:W-:-:S07]  /*2460*/  VIADD R18, R18, 0x4 ;  /* 0x0000000412127836 */ /* 0x000fce0000000000 */
.L_x_79:
[----:B------:R-:W-:Y:S05]  /*2470*/  BSYNC.RECONVERGENT B3 ;  /* 0x0000000000037941 */ /* 0x000fea0003800200 */
.L_x_78:
[----:B------:R-:W-:Y:S05]  /*2480*/  @!P0 BRA `(.L_x_75) ;  /* 0x00000000004c8947 */ /* 0x000fea0003800000 */
[----:B------:R-:W-:-:S04]  /*2490*/  IMAD.WIDE R20, R27, 0x4, R12 ;  /* 0x000000041b147825 */ /* 0x000fc800078e020c */
[----:B------:R-:W-:Y:S02]  /*24a0*/  IMAD.WIDE.U32 R14, R18, 0x4, R12 ;  /* 0x00000004120e7825 */ /* 0x000fe400078e000c */
[----:B------:R-:W2:Y:S04]  /*24b0*/  LD.E R21, desc[UR6][R20.64] ;  /* 0x0000000614157980 */ /* 0x000ea8000c101900 */
[----:B------:R-:W2:Y:S01]  /*24c0*/  LD.E R22, desc[UR6][R14.64] ;  /* 0x000000060e167980 */ /* 0x000ea2000c101900 */
[----:B------:R-:W-:Y:S02]  /*24d0*/  ISETP.NE.AND P1, PT, R19, 0x1, PT ;  /* 0x000000011300780c */ /* 0x000fe40003f25270 */
[----:B--2---:R-:W-:-:S04]  /*24e0*/  FSETP.GEU.AND P0, PT, R22, R21, PT ;  /* 0x000000151600720b */ /* 0x004fc80003f0e000 */
[----:B------:R-:W-:-:S07]  /*24f0*/  SEL R27, R18, R27, !P0 ;  /* 0x0000001b121b7207 */ /* 0x000fce0004000000 */
[----:B------:R-:W-:Y:S05]  /*2500*/  @!P1 BRA `(.L_x_75) ;  /* 0x00000000002c9947 */ /* 0x000fea0003800000 */
[----:B------:R-:W-:Y:S01]  /*2510*/  IMAD.WIDE R20, R27, 0x4, R12 ;  /* 0x000000041b147825 */ /* 0x000fe200078e020c */
[----:B------:R-:W2:Y:S05]  /*2520*/  LD.E R22, desc[UR6][R14.64+0x4] ;  /* 0x000004060e167980 */ /* 0x000eaa000c101900 */
[----:B------:R-:W2:Y:S01]  /*2530*/  LD.E R21, desc[UR6][R20.64] ;  /* 0x0000000614157980 */ /* 0x000ea2000c101900 */
[----:B------:R-:W-:-:S13]  /*2540*/  ISETP.NE.AND P1, PT, R19, 0x2, PT ;  /* 0x000000021300780c */ /* 0x000fda0003f25270 */
[----:B------:R-:W3:Y:S01]  /*2550*/  @P1 LD.E R19, desc[UR6][R14.64+0x8] ;  /* 0x000008060e131980 */ /* 0x000ee2000c101900 */
[----:B--2---:R-:W-:-:S13]  /*2560*/  FSETP.GEU.AND P0, PT, R22, R21, PT ;  /* 0x000000151600720b */ /* 0x004fda0003f0e000 */
[----:B------:R-:W-:-:S04]  /*2570*/  @!P0 VIADD R27, R18, 0x1 ;  /* 0x00000001121b8836 */ /* 0x000fc80000000000 */
[----:B------:R-:W-:-:S06]  /*2580*/  @P1 IMAD.WIDE R22, R27, 0x4, R12 ;  /* 0x000000041b161825 */ /* 0x000fcc00078e020c */
[----:B------:R-:W3:Y:S02]  /*2590*/  @P1 LD.E R22, desc[UR6][R22.64] ;  /* 0x0000000616161980 */ /* 0x000ee4000c101900 */
[----:B---3--:R-:W-:-:S13]  /*25a0*/  FSETP.GEU.OR P0, PT, R19, R22, !P1 ;  /* 0x000000161300720b */ /* 0x008fda0004f0e400 */
[----:B------:R-:W-:-:S07]  /*25b0*/  @!P0 IADD3 R27, PT, PT, R18, 0x2, RZ ;  /* 0x00000002121b8810 */ /* 0x000fce0007ffe0ff */
.L_x_75:
[----:B------:R-:W-:Y:S05]  /*25c0*/  BSYNC.RECONVERGENT B2 ;  /* 0x0000000000027941 */ /* 0x000fea0003800200 */
.L_x_74:
[----:B------:R-:W-:-:S13]  /*25d0*/  ISETP.NE.AND P0, PT, R27, R0, PT ;  /* 0x000000001b00720c */ /* 0x000fda0003f05270 */
[----:B------:R-:W-:-:S04]  /*25e0*/  @P0 IMAD.WIDE R18, R27, 0x4, R12 ;  /* 0x000000041b120825 */ /* 0x000fc800078e020c */
[----:B------:R-:W-:Y:S01]  /*25f0*/  @P0 IMAD.WIDE.U32 R14, R0, 0x4, R12 ;  /* 0x00000004000e0825 */ /* 0x000fe200078e000c */
[----:B------:R-:W2:Y:S04]  /*2600*/  @P0 LD.E R31, desc[UR6][R18.64] ;  /* 0x00000006121f0980 */ /* 0x000ea8000c101900 */
[----:B------:R-:W3:Y:S01]  /*2610*/  @P0 LD.E R25, desc[UR6][R14.64] ;  /* 0x000000060e190980 */ /* 0x000ee2000c101900 */
[----:B------:R-:W-:-:S04]  /*2620*/  @P0 IMAD.WIDE R20, R27, 0x4, R6 ;  /* 0x000000041b140825 */ /* 0x000fc800078e0206 */
[----:B------:R-:W-:Y:S01]  /*2630*/  @P0 IMAD.WIDE.U32 R22, R0, 0x4, R6 ;  /* 0x0000000400160825 */ /* 0x000fe200078e0006 */
[----:B--2---:R0:W-:Y:S04]  /*2640*/  @P0 ST.E desc[UR6][R14.64], R31 ;  /* 0x0000001f0e000985 */ /* 0x0041e8000c101906 */
[----:B---3--:R0:W-:Y:S04]  /*2650*/  @P0 ST.E desc[UR6][R18.64], R25 ;  /* 0x0000001912000985 */ /* 0x0081e8000c101906 */
[----:B------:R-:W2:Y:S04]  /*2660*/  @P0 LD.E R33, desc[UR6][R20.64] ;  /* 0x0000000614210980 */ /* 0x000ea8000c101900 */
[----:B------:R-:W3:Y:S01]  /*2670*/  @P0 LD.E R27, desc[UR6][R22.64] ;  /* 0x00000006161b0980 */ /* 0x000ee2000c101900 */
[----:B------:R-:W-:-:S02]  /*2680*/  VIADD R0, R29, 0xffffffff ;  /* 0xffffffff1d007836 */ /* 0x000fc40000000000 */
[----:B------:R-:W-:Y:S02]  /*2690*/  VIADD R8, R8, 0x1 ;  /* 0x0000000108087836 */ /* 0x000fe40000000000 */
[----:B------:R-:W-:Y:S01]  /*26a0*/  VIADD R3, R3, 0x1 ;  /* 0x0000000103037836 */ /* 0x000fe20000000000 */
[----:B--2---:R0:W-:Y:S04]  /*26b0*/  @P0 ST.E desc[UR6][R22.64], R33 ;  /* 0x0000002116000985 */ /* 0x0041e8000c101906 */
[----:B---3--:R0:W-:Y:S01]  /*26c0*/  @P0 ST.E desc[UR6][R20.64], R27 ;  /* 0x0000001b14000985 */ /* 0x0081e2000c101906 */
[----:B------:R-:W-:Y:S02]  /*26d0*/  ISETP.NE.AND P0, PT, R11, R0, PT ;  /* 0x000000000b00720c */ /* 0x000fe40003f05270 */
[----:B------:R-:W-:-:S11]  /*26e0*/  MOV R0, R11 ;  /* 0x0000000b00007202 */ /* 0x000fd60000000f00 */
[----:B0-----:R-:W-:Y:S05]  /*26f0*/  @P0 BRA `(.L_x_80) ;  /* 0xfffffff000540947 */ /* 0x001fea000383ffff */
.L_x_69:
[----:B------:R-:W-:Y:S05]  /*2700*/  BSYNC.RECONVERGENT B1 ;  /* 0x0000000000017941 */ /* 0x000fea0003800200 */
.L_x_68:
[----:B------:R-:W-:Y:S01]  /*2710*/  ISETP.GE.AND P0, PT, R5, 0x1, PT ;  /* 0x000000010500780c */ /* 0x000fe20003f06270 */
[----:B------:R-:W-:-:S12]  /*2720*/  BSSY.RECONVERGENT B1, `(.L_x_81) ;  /* 0x000002f000017945 */ /* 0x000fd80003800200 */
[----:B------:R-:W-:Y:S05]  /*2730*/  @!P0 BRA `(.L_x_82) ;  /* 0x0000000000b48947 */ /* 0x000fea0003800000 */
[----:B------:R-:W-:-:S07]  /*2740*/  IMAD.MOV.U32 R3, RZ, RZ, R29 ;  /* 0x000000ffff037224 */ /* 0x000fce00078e001d */
.L_x_89:
[----:B--2---:R-:W-:Y:S01]  /*2750*/  IMAD.WIDE R8, R3, 0x4, R16 ;  /* 0x0000000403087825 */ /* 0x004fe200078e0210 */
[----:B------:R-:W2:Y:S04]  /*2760*/  LD.E R0, desc[UR6][R12.64] ;  /* 0x000000060c007980 */ /* 0x000ea8000c101900 */
[----:B------:R-:W2:Y:S01]  /*2770*/  LDG.E R21, desc[UR6][R8.64] ;  /* 0x0000000608157981 */ /* 0x000ea2000c1e1900 */
[----:B------:R-:W-:Y:S01]  /*2780*/  BSSY.RECONVERGENT B2, `(.L_x_83) ;  /* 0x0000024000027945 */ /* 0x000fe20003800200 */
[----:B--2---:R-:W-:-:S13]  /*2790*/  FSETP.GT.AND P0, PT, R21, R0, PT ;  /* 0x000000001500720b */ /* 0x004fda0003f04000 */
[----:B------:R-:W-:Y:S05]  /*27a0*/  @!P0 BRA `(.L_x_84) ;  /* 0x0000000000848947 */ /* 0x000fea0003800000 */
[----:B------:R-:W-:Y:S01]  /*27b0*/  ISETP.GE.AND P0, PT, R29, 0x2, PT ;  /* 0x000000021d00780c */ /* 0x000fe20003f06270 */
[----:B------:R-:W-:Y:S01]  /*27c0*/  BSSY.RECONVERGENT B3, `(.L_x_85) ;  /* 0x000001b000037945 */ /* 0x000fe20003800200 */
[----:B------:R-:W-:-:S11]  /*27d0*/  IMAD.MOV.U32 R15, RZ, RZ, RZ ;  /* 0x000000ffff0f7224 */ /* 0x000fd600078e00ff */
[----:B------:R-:W-:Y:S05]  /*27e0*/  @!P0 BRA `(.L_x_86) ;  /* 0x0000000000608947 */ /* 0x000fea0003800000 */
[----:B------:R-:W2:Y:S01]  /*27f0*/  LD.E R0, desc[UR6][R12.64+0x4] ;  /* 0x000004060c007980 */ /* 0x000ea2000c101900 */
[----:B------:R-:W-:Y:S01]  /*2800*/  IMAD.MOV.U32 R15, RZ, RZ, 0x1 ;  /* 0x00000001ff0f7424 */ /* 0x000fe200078e00ff */
[----:B--2---:R-:W-:-:S13]  /*2810*/  FSETP.GEU.AND P0, PT, R0, R21, PT ;  /* 0x000000150000720b */ /* 0x004fda0003f0e000 */
[----:B------:R-:W-:Y:S05]  /*2820*/  @P0 BRA `(.L_x_87) ;  /* 0x00000000004c0947 */ /* 0x000fea0003800000 */
[----:B------:R-:W-:Y:S01]  /*2830*/  IADD3 R10, P0, PT, R12, 0x4, RZ ;  /* 0x000000040c0a7810 */ /* 0x000fe20007f1e0ff */
[----:B------:R-:W-:Y:S02]  /*2840*/  HFMA2 R8, -RZ, RZ, 0, 2.384185791015625e-07 ;  /* 0x00000004ff087431 */ /* 0x000fe400000001ff */
[----:B------:R-:W-:Y:S02]  /*2850*/  IMAD.MOV.U32 R9, RZ, RZ, RZ ;  /* 0x000000ffff097224 */ /* 0x000fe400078e00ff */
[----:B------:R-:W-:-:S08]  /*2860*/  IMAD.X R11, RZ, RZ, R13, P0 ;  /* 0x000000ffff0b7224 */ /* 0x000fd000000e060d */
.L_x_88:
[----:B------:R-:W-:Y:S01]  /*2870*/  IADD3 R8, P0, PT, R6, R8, RZ ;  /* 0x0000000806087210 */ /* 0x000fe20007f1e0ff */
[----:B------:R0:W-:Y:S04]  /*2880*/  ST.E desc[UR6][R10.64+-0x4], R0 ;  /* 0xfffffc000a007985 */ /* 0x0001e8000c101906 */
[----:B------:R-:W-:-:S05]  /*2890*/  IMAD.X R9, R7, 0x1, R9, P0 ;  /* 0x0000000107097824 */ /* 0x000fca00000e0609 */
[----:B------:R-:W2:Y:S01]  /*28a0*/  LD.E R19, desc[UR6][R8.64] ;  /* 0x0000000608137980 */ /* 0x000ea2000c101900 */
[----:B------:R-:W-:-:S04]  /*28b0*/  IADD3 R14, PT, PT, R15, 0x1, RZ ;  /* 0x000000010f0e7810 */ /* 0x000fc80007ffe0ff */
[----:B------:R-:W-:Y:S01]  /*28c0*/  ISETP.NE.AND P0, PT, R14, R29, PT ;  /* 0x0000001d0e00720c */ /* 0x000fe20003f05270 */
[----:B--2---:R0:W-:-:S12]  /*28d0*/  ST.E desc[UR6][R8.64+-0x4], R19 ;  /* 0xfffffc1308007985 */ /* 0x0041d8000c101906 */
[----:B------:R-:W-:Y:S05]  /*28e0*/  @!P0 BRA `(.L_x_86) ;  /* 0x0000000000208947 */ /* 0x000fea0003800000 */
[----:B0-----:R-:W-:-:S03]  /*28f0*/  IMAD.WIDE.U32 R8, R14, 0x4, RZ ;  /* 0x000000040e087825 */ /* 0x001fc600078e00ff */
[----:B------:R-:W-:-:S05]  /*2900*/  IADD3 R10, P0, PT, R8, R12, RZ ;  /* 0x0000000c080a7210 */ /* 0x000fca0007f1e0ff */
[----:B------:R-:W-:-:S05]  /*2910*/  IMAD.X R11, R9, 0x1, R13, P0 ;  /* 0x00000001090b7824 */ /* 0x000fca00000e060d */
[----:B------:R-:W2:Y:S01]  /*2920*/  LD.E R0, desc[UR6][R10.64] ;  /* 0x000000060a007980 */ /* 0x000ea2000c101900 */
[----:B------:R-:W-:Y:S01]  /*2930*/  IMAD.MOV.U32 R15, RZ, RZ, R14 ;  /* 0x000000ffff0f7224 */ /* 0x000fe200078e000e */
[----:B--2---:R-:W-:-:S13]  /*2940*/  FSETP.GEU.AND P0, PT, R0, R21, PT ;  /* 0x000000150000720b */ /* 0x004fda0003f0e000 */
[----:B------:R-:W-:Y:S05]  /*2950*/  @!P0 BRA `(.L_x_88) ;  /* 0xfffffffc00c48947 */ /* 0x000fea000383ffff */
.L_x_87:
[----:B------:R-:W-:-:S07]  /*2960*/  VIADD R15, R15, 0xffffffff ;  /* 0xffffffff0f0f7836 */ /* 0x000fce0000000000 */
.L_x_86:
[----:B------:R-:W-:Y:S05]  /*2970*/  BSYNC.RECONVERGENT B3 ;  /* 0x0000000000037941 */ /* 0x000fea0003800200 */
.L_x_85:
[----:B0-----:R-:W-:-:S04]  /*2980*/  IMAD.WIDE R8, R15, 0x4, R12 ;  /* 0x000000040f087825 */ /* 0x001fc800078e020c */
[----:B------:R-:W-:Y:S01]  /*2990*/  IMAD.WIDE R10, R15, 0x4, R6 ;  /* 0x000000040f0a7825 */ /* 0x000fe200078e0206 */
[----:B------:R0:W-:Y:S04]  /*29a0*/  ST.E desc[UR6][R8.64], R21 ;  /* 0x0000001508007985 */ /* 0x0001e8000c101906 */
[----:B------:R0:W-:Y:S02]  /*29b0*/  ST.E desc[UR6][R10.64], R3 ;  /* 0x000000030a007985 */ /* 0x0001e4000c101906 */
.L_x_84:
[----:B------:R-:W-:Y:S05]  /*29c0*/  BSYNC.RECONVERGENT B2 ;  /* 0x0000000000027941 */ /* 0x000fea0003800200 */
.L_x_83:
[----:B------:R-:W1:Y:S01]  /*29d0*/  LDCU UR4, c[0x0][0x3ac] ;  /* 0x00007580ff0477ac */ /* 0x000e620008000800 */
[----:B0-----:R-:W-:-:S04]  /*29e0*/  IADD3 R3, PT, PT, R3, 0x1, RZ ;  /* 0x0000000103037810 */ /* 0x001fc80007ffe0ff */
[----:B-1----:R-:W-:-:S13]  /*29f0*/  ISETP.GE.AND P0, PT, R3, UR4, PT ;  /* 0x0000000403007c0c */ /* 0x002fda000bf06270 */
[----:B------:R-:W-:Y:S05]  /*2a00*/  @!P0 BRA `(.L_x_89) ;  /* 0xfffffffc00508947 */ /* 0x000fea000383ffff */
.L_x_82:
[----:B------:R-:W-:Y:S05]  /*2a10*/  BSYNC.RECONVERGENT B1 ;  /* 0x0000000000017941 */ /* 0x000fea0003800200 */
.L_x_81:
[----:B--2---:R-:W2:Y:S04]  /*2a20*/  LD.E R8, desc[UR6][R12.64] ;  /* 0x000000060c087980 */ /* 0x004ea8000c101900 */
[----:B------:R-:W3:Y:S01]  /*2a30*/  LD.E R3, desc[UR6][R6.64] ;  /* 0x0000000606037980 */ /* 0x000ee2000c101900 */
[----:B------:R-:W-:Y:S01]  /*2a40*/  ISETP.NE.AND P0, PT, R29, 0x1, PT ;  /* 0x000000011d00780c */ /* 0x000fe20003f05270 */
[----:B--2---:R-:W-:Y:S02]  /*2a50*/  IMAD.MOV.U32 R0, RZ, RZ, R8 ;  /* 0x000000ffff007224 */ /* 0x004fe400078e0008 */
[----:B---3--:R-:W-:-:S10]  /*2a60*/  IMAD.MOV.U32 R9, RZ, RZ, R3 ;  /* 0x000000ffff097224 */ /* 0x008fd400078e0003 */
[----:B------:R0:W5:Y:S04]  /*2a70*/  @P0 LD.E R0, desc[UR6][R12.64+0x4] ;  /* 0x000004060c000980 */ /* 0x000168000c101900 */
[----:B------:R0:W5:Y:S02]  /*2a80*/  @P0 LD.E R9, desc[UR6][R6.64+0x4] ;  /* 0x0000040606090980 */ /* 0x000164000c101900 */
.L_x_61:
[----:B------:R-:W-:Y:S05]  /*2a90*/  BSYNC.RECONVERGENT B0 ;  /* 0x0000000000007941 */ /* 0x000fea0003800200 */
.L_x_20:
[----:B01----:R-:W0:Y:S01]  /*2aa0*/  LDC.64 R6, c[0x0][0x388] ;  /* 0x0000e200ff067b82 */ /* 0x003e220000000a00 */
[----:B------:R-:W-:Y:S02]  /*2ab0*/  I2FP.F32.S32 R5, R5 ;  /* 0x0000000500057245 */ /* 0x000fe40000201400 */
[----:B------:R-:W-:-:S03]  /*2ac0*/  SHF.L.U32 R15, R2, 0x1, RZ ;  /* 0x00000001020f7819 */ /* 0x000fc600000006ff */
[----:B------:R-:W-:Y:S02]  /*2ad0*/  FADD R5, R4, -R5 ;  /* 0x8000000504057221 */ /* 0x000fe40000000000 */
[----:B------:R-:W1:Y:S02]  /*2ae0*/  LDC.64 R10, c[0x0][0x390] ;  /* 0x0000e400ff0a7b82 */ /* 0x000e640000000a00 */
[C---:B-----5:R-:W-:Y:S01]  /*2af0*/  FMUL R0, R5.reuse, R0 ;  /* 0x0000000005007220 */ /* 0x060fe20000400000 */
[----:B------:R-:W-:-:S04]  /*2b00*/  FADD R5, -R5, 1 ;  /* 0x3f80000005057421 */ /* 0x000fc80000000100 */
[----:B------:R-:W-:Y:S01]  /*2b10*/  FFMA R13, R5, R8, R0 ;  /* 0x00000008050d7223 */ /* 0x000fe20000000000 */
[----:B0-----:R-:W-:-:S05]  /*2b20*/  IMAD.WIDE R4, R2, 0x4, R6 ;  /* 0x0000000402047825 */ /* 0x001fca00078e0206 */
[----:B------:R-:W-:Y:S01]  /*2b30*/  STG.E desc[UR6][R4.64], R13 ;  /* 0x0000000d04007986 */ /* 0x000fe2000c101906 */
[----:B-1----:R-:W-:-:S05]  /*2b40*/  IMAD.WIDE R6, R15, 0x4, R10 ;  /* 0x000000040f067825 */ /* 0x002fca00078e020a */
[----:B------:R-:W-:Y:S04]  /*2b50*/  STG.E desc[UR6][R6.64], R3 ;  /* 0x0000000306007986 */ /* 0x000fe8000c101906 */
[----:B------:R-:W-:Y:S01]  /*2b60*/  STG.E desc[UR6][R6.64+0x4], R9 ;  /* 0x0000040906007986 */ /* 0x000fe2000c101906 */
[----:B------:R-:W-:Y:S05]  /*2b70*/  EXIT ;  /* 0x000000000000794d */ /* 0x000fea0003800000 */
        .type           $_Z14pooling_kernelPKfPfPiS1_S2_iiiff$_Z11min_heapifyPfPiii,@function
        .size           $_Z14pooling_kernelPKfPfPiS1_S2_iiiff$_Z11min_heapifyPfPiii,($__internal_1_$__cuda_sm3x_div_rn_noftz_f32_slowpath - $_Z14pooling_kernelPKfPfPiS1_S2_iiiff$_Z11min_heapifyPfPiii)
$_Z14pooling_kernelPKfPfPiS1_S2_iiiff$_Z11min_heapifyPfPiii:
[----:B------:R-:W0:Y:S01]  /*2b80*/  LDC.64 R14, c[0x0][0x358] ;  /* 0x0000d600ff0e7b82 */ /* 0x000e220000000a00 */
[----:B------:R-:W-:Y:S01]  /*2b90*/  IMAD.MOV.U32 R11, RZ, RZ, R27 ;  /* 0x000000ffff0b7224 */ /* 0x000fe200078e001b */
[----:B------:R-:W-:Y:S01]  /*2ba0*/  MOV R17, R7 ;  /* 0x0000000700117202 */ /* 0x000fe20000000f00 */
[----:B------:R-:W-:-:S07]  /*2bb0*/  IMAD.MOV.U32 R16, RZ, RZ, R6 ;  /* 0x000000ffff107224 */ /* 0x000fce00078e0006 */
.L_x_90:
[C---:B-1----:R-:W-:Y:S02]  /*2bc0*/  IMAD.SHL.U32 R25, R11.reuse, 0x2, RZ ;  /* 0x000000020b197824 */ /* 0x042fe400078e00ff */
[----:B------:R-:W-:-:S04]  /*2bd0*/  IMAD.WIDE.U32 R20, R11, 0x4, R18 ;  /* 0x000000040b147825 */ /* 0x000fc800078e0012 */
[C---:B------:R-:W-:Y:S02]  /*2be0*/  VIADD R28, R25.reuse, 0x1 ;  /* 0x00000001191c7836 */ /* 0x040fe40000000000 */
[----:B------:R-:W-:-:S03]  /*2bf0*/  IMAD.WIDE.U32 R24, R25, 0x4, R18 ;  /* 0x0000000419187825 */ /* 0x000fc600078e0012 */
[----:B------:R-:W-:-:S13]  /*2c00*/  ISETP.GE.AND P2, PT, R28, R29, PT ;  /* 0x0000001d1c00720c */ /* 0x000fda0003f46270 */
[C---:B0-----:R-:W-:Y:S02]  /*2c10*/  @!P2 R2UR UR4, R14.reuse ;  /* 0x000000000e04a2ca */ /* 0x041fe400000e0000 */
[C---:B------:R-:W-:Y:S02]  /*2c20*/  @!P2 R2UR UR5, R15.reuse ;  /* 0x000000000f05a2ca */ /* 0x040fe400000e0000 */
[----:B------:R-:W-:Y:S02]  /*2c30*/  @!P2 R2UR UR10, R14 ;  /* 0x000000000e0aa2ca */ /* 0x000fe400000e0000 */
[----:B------:R-:W-:-:S09]  /*2c40*/  @!P2 R2UR UR11, R15 ;  /* 0x000000000f0ba2ca */ /* 0x000fd200000e0000 */
[----:B------:R-:W2:Y:S04]  /*2c50*/  @!P2 LD.E R30, desc[UR4][R24.64+0x4] ;  /* 0x00000404181ea980 */ /* 0x000ea8000c101900 */
[----:B------:R-:W2:Y:S01]  /*2c60*/  @!P2 LD.E R33, desc[UR10][R20.64] ;  /* 0x0000000a1421a980 */ /* 0x000ea2000c101900 */
[----:B------:R-:W-:-:S05]  /*2c70*/  SHF.L.U32 R32, R11, 0x1, RZ ;  /* 0x000000010b207819 */ /* 0x000fca00000006ff */
[----:B------:R-:W-:-:S05]  /*2c80*/  VIADD R32, R32, 0x2 ;  /* 0x0000000220207836 */ /* 0x000fca0000000000 */
[----:B------:R-:W-:-:S13]  /*2c90*/  ISETP.GE.AND P1, PT, R32, R29, PT ;  /* 0x0000001d2000720c */ /* 0x000fda0003f26270 */
[C---:B------:R-:W-:Y:S02]  /*2ca0*/  @!P1 R2UR UR4, R14.reuse ;  /* 0x000000000e0492ca */ /* 0x040fe400000e0000 */
[C---:B------:R-:W-:Y:S02]  /*2cb0*/  @!P1 R2UR UR5, R15.reuse ;  /* 0x000000000f0592ca */ /* 0x040fe400000e0000 */
[----:B------:R-:W-:Y:S02]  /*2cc0*/  @!P1 R2UR UR10, R14 ;  /* 0x000000000e0a92ca */ /* 0x000fe400000e0000 */
[----:B------:R-:W-:Y:S02]  /*2cd0*/  @!P1 R2UR UR11, R15 ;  /* 0x000000000f0b92ca */ /* 0x000fe400000e0000 */
[----:B--2---:R-:W-:-:S04]  /*2ce0*/  @!P2 FSETP.GEU.AND P3, PT, R30, R33, PT ;  /* 0x000000211e00a20b */ /* 0x004fc80003f6e000 */
[----:B------:R-:W-:-:S03]  /*2cf0*/  @!P2 SEL R27, R28, R11, !P3 ;  /* 0x0000000b1c1ba207 */ /* 0x000fc60005800000 */
[----:B------:R-:W2:Y:S02]  /*2d00*/  @!P1 LD.E R28, desc[UR4][R24.64+0x8] ;  /* 0x00000804181c9980 */ /* 0x000ea4000c101900 */
[----:B------:R-:W-:-:S05]  /*2d10*/  @!P1 IMAD.WIDE.U32 R34, R27, 0x4, R18 ;  /* 0x000000041b229825 */ /* 0x000fca00078e0012 */
[----:B------:R-:W2:Y:S02]  /*2d20*/  @!P1 LD.E R33, desc[UR10][R34.64] ;  /* 0x0000000a22219980 */ /* 0x000ea4000c101900 */
[----:B--2---:R-:W-:-:S04]  /*2d30*/  @!P1 FSETP.GEU.AND P2, PT, R28, R33, PT ;  /* 0x000000211c00920b */ /* 0x004fc80003f4e000 */
[----:B------:R-:W-:-:S04]  /*2d40*/  @!P1 SEL R27, R32, R27, !P2 ;  /* 0x0000001b201b9207 */ /* 0x000fc80005000000 */
[----:B------:R-:W-:Y:S01]  /*2d50*/  ISETP.NE.AND P1, PT, R27, R11, PT ;  /* 0x0000000b1b00720c */ /* 0x000fe20003f25270 */
[----:B------:R-:W-:Y:S02]  /*2d60*/  HFMA2 R33, -RZ, RZ, 0, 0 ;  /* 0x00000000ff217431 */ /* 0x000fe400000001ff */
[----:B------:R-:W-:-:S10]  /*2d70*/  IMAD.MOV.U32 R32, RZ, RZ, R0 ;  /* 0x000000ffff207224 */ /* 0x000fd400078e0000 */
[----:B------:R-:W-:Y:S05]  /*2d80*/  @!P1 RET.REL.NODEC R32 `(_Z14pooling_kernelPKfPfPiS1_S2_iiiff) ;  /* 0xffffffd0209c9950 */ /* 0x000fea0003c3ffff */
[C---:B------:R-:W-:Y:S01]  /*2d90*/  R2UR UR10, R14.reuse ;  /* 0x000000000e0a72ca */ /* 0x040fe200000e0000 */
[----:B------:R-:W-:Y:S01]  /*2da0*/  IMAD.WIDE.U32 R24, R27, 0x4, R18 ;  /* 0x000000041b187825 */ /* 0x000fe200078e0012 */
[C---:B------:R-:W-:Y:S02]  /*2db0*/  R2UR UR11, R15.reuse ;  /* 0x000000000f0b72ca */ /* 0x040fe400000e0000 */
[----:B------:R-:W-:Y:S02]  /*2dc0*/  R2UR UR4, R14 ;  /* 0x000000000e0472ca */ /* 0x000fe400000e0000 */
[----:B------:R-:W-:-:S09]  /*2dd0*/  R2UR UR5, R15 ;  /* 0x000000000f0572ca */ /* 0x000fd200000e0000 */
[----:B------:R-:W2:Y:S04]  /*2de0*/  LD.E R33, desc[UR10][R24.64] ;  /* 0x0000000a18217980 */ /* 0x000ea8000c101900 */
[----:B------:R-:W3:Y:S01]  /*2df0*/  LD.E R35, desc[UR4][R20.64] ;  /* 0x0000000414237980 */ /* 0x000ee2000c101900 */
[C---:B------:R-:W-:Y:S02]  /*2e00*/  R2UR UR14, R14.reuse ;  /* 0x000000000e0e72ca */ /* 0x040fe400000e0000 */
[C---:B------:R-:W-:Y:S02]  /*2e10*/  R2UR UR15, R15.reuse ;  /* 0x000000000f0f72ca */ /* 0x040fe400000e0000 */
[----:B------:R-:W-:Y:S02]  /*2e20*/  R2UR UR12, R14 ;  /* 0x000000000e0c72ca */ /* 0x000fe400000e0000 */
[----:B------:R-:W-:Y:S01]  /*2e30*/  R2UR UR13, R15 ;  /* 0x000000000f0d72ca */ /* 0x000fe200000e0000 */
[----:B--2---:R0:W-:Y:S04]  /*2e40*/  ST.E desc[UR4][R20.64], R33 ;  /* 0x0000002114007985 */ /* 0x0041e8000c101904 */
[----:B---3--:R1:W-:Y:S01]  /*2e50*/  ST.E desc[UR10][R24.64], R35 ;  /* 0x0000002318007985 */ /* 0x0083e2000c10190a */
[----:B0-----:R-:W-:-:S04]  /*2e60*/  IMAD.WIDE.U32 R32, R27, 0x4, R16 ;  /* 0x000000041b207825 */ /* 0x001fc800078e0010 */
[----:B------:R-:W-:Y:S01]  /*2e70*/  IMAD.WIDE.U32 R20, R11, 0x4, R16 ;  /* 0x000000040b147825 */ /* 0x000fe200078e0010 */
[----:B------:R-:W2:Y:S04]  /*2e80*/  LD.E R28, desc[UR14][R32.64] ;  /* 0x0000000e201c7980 */ /* 0x000ea8000c101900 */
[----:B------:R-:W3:Y:S01]  /*2e90*/  LD.E R30, desc[UR12][R20.64] ;  /* 0x0000000c141e7980 */ /* 0x000ee2000c101900 */
[----:B------:R-:W-:-:S03]  /*2ea0*/  IMAD.MOV.U32 R11, RZ, RZ, R27 ;  /* 0x000000ffff0b7224 */ /* 0x000fc600078e001b */
[----:B--2---:R1:W-:Y:S04]  /*2eb0*/  ST.E desc[UR4][R20.64], R28 ;  /* 0x0000001c14007985 */ /* 0x0043e8000c101904 */
[----:B---3--:R1:W-:Y:S01]  /*2ec0*/  ST.E desc[UR10][R32.64], R30 ;  /* 0x0000001e20007985 */ /* 0x0083e2000c10190a */
[----:B------:R-:W-:Y:S05]  /*2ed0*/  BRA `(.L_x_90) ;  /* 0xfffffffc00387947 */ /* 0x000fea000383ffff */
        .weak           $__internal_1_$__cuda_sm3x_div_rn_noftz_f32_slowpath
        .type           $__internal_1_$__cuda_sm3x_div_rn_noftz_f32_slowpath,@function
        .size           $__internal_1_$__cuda_sm3x_div_rn_noftz_f32_slowpath,(.L_x_105 - $__internal_1_$__cuda_sm3x_div_rn_noftz_f32_slowpath)
$__internal_1_$__cuda_sm3x_div_rn_noftz_f32_slowpath:
[--C-:B------:R-:W-:Y:S01]  /*2ee0*/  SHF.R.U32.HI R9, RZ, 0x17, R5.reuse ;  /* 0x00000017ff097819 */ /* 0x100fe20000011605 */
[----:B------:R-:W-:Y:S01]  /*2ef0*/  BSSY.RECONVERGENT B1, `(.L_x_91) ;  /* 0x0000064000017945 */ /* 0x000fe20003800200 */
[--C-:B------:R-:W-:Y:S01]  /*2f00*/  SHF.R.U32.HI R6, RZ, 0x17, R0.reuse ;  /* 0x00000017ff067819 */ /* 0x100fe20000011600 */
[----:B------:R-:W-:Y:S01]  /*2f10*/  IMAD.MOV.U32 R11, RZ, RZ, R5 ;  /* 0x000000ffff0b7224 */ /* 0x000fe200078e0005 */
[----:B------:R-:W-:Y:S02]  /*2f20*/  LOP3.LUT R9, R9, 0xff, RZ, 0xc0, !PT ;  /* 0x000000ff09097812 */ /* 0x000fe400078ec0ff */
[----:B------:R-:W-:Y:S01]  /*2f30*/  LOP3.LUT R14, R6, 0xff, RZ, 0xc0, !PT ;  /* 0x000000ff060e7812 */ /* 0x000fe200078ec0ff */
[----:B------:R-:W-:Y:S02]  /*2f40*/  IMAD.MOV.U32 R6, RZ, RZ, R0 ;  /* 0x000000ffff067224 */ /* 0x000fe400078e0000 */
[----:B------:R-:W-:Y:S01]  /*2f50*/  VIADD R12, R9, 0xffffffff ;  /* 0xffffffff090c7836 */ /* 0x000fe20000000000 */
[----:B------:R-:W-:-:S04]  /*2f60*/  IADD3 R13, PT, PT, R14, -0x1, RZ ;  /* 0xffffffff0e0d7810 */ /* 0x000fc80007ffe0ff */
[----:B------:R-:W-:-:S04]  /*2f70*/  ISETP.GT.U32.AND P0, PT, R12, 0xfd, PT ;  /* 0x000000fd0c00780c */ /* 0x000fc80003f04070 */
[----:B------:R-:W-:-:S13]  /*2f80*/  ISETP.GT.U32.OR P0, PT, R13, 0xfd, P0 ;  /* 0x000000fd0d00780c */ /* 0x000fda0000704470 */
[----:B------:R-:W-:Y:S01]  /*2f90*/  @!P0 MOV R10, RZ ;  /* 0x000000ff000a8202 */ /* 0x000fe20000000f00 */
[----:B------:R-:W-:Y:S06]  /*2fa0*/  @!P0 BRA `(.L_x_92) ;  /* 0x00000000005c8947 */ /* 0x000fec0003800000 */
[----:B------:R-:W-:Y:S02]  /*2fb0*/  FSETP.GTU.FTZ.AND P0, PT, |R0|, +INF , PT ;  /* 0x7f8000000000780b */ /* 0x000fe40003f1c200 */
[----:B------:R-:W-:-:S04]  /*2fc0*/  FSETP.GTU.FTZ.AND P1, PT, |R5|, +INF , PT ;  /* 0x7f8000000500780b */ /* 0x000fc80003f3c200 */
        /* <DEDUP_REMOVED lines=19> */
[----:B------:R-:W-:-:S03]  /*3100*/  @!P1 FFMA R11, R5, 1.84467440737095516160e+19, RZ ;  /* 0x5f800000050b9823 */ /* 0x000fc600000000ff */
[----:B------:R-:W-:-:S07]  /*3110*/  @!P1 IADD3 R10, PT, PT, R10, 0x40, RZ ;  /* 0x000000400a0a9810 */ /* 0x000fce0007ffe0ff */
.L_x_92:
[----:B------:R-:W-:Y:S01]  /*3120*/  LEA R0, R9, 0xc0800000, 0x17 ;  /* 0xc080000009007811 */ /* 0x000fe200078eb8ff */
[----:B------:R-:W-:Y:S01]  /*3130*/  VIADD R5, R14, 0xffffff81 ;  /* 0xffffff810e057836 */ /* 0x000fe20000000000 */
[----:B------:R-:W-:Y:S03]  /*3140*/  BSSY.RECONVERGENT B2, `(.L_x_97) ;  /* 0x0000035000027945 */ /* 0x000fe60003800200 */
[----:B------:R-:W-:Y:S02]  /*3150*/  IMAD.IADD R11, R11, 0x1, -R0 ;  /* 0x000000010b0b7824 */ /* 0x000fe400078e0a00 */
[C---:B------:R-:W-:Y:S01]  /*3160*/  IMAD R0, R5.reuse, -0x800000, R6 ;  /* 0xff80000005007824 */ /* 0x040fe200078e0206 */
[----:B------:R-:W-:Y:S01]  /*3170*/  IADD3 R5, PT, PT, R5, 0x7f, -R9 ;  /* 0x0000007f05057810 */ /* 0x000fe20007ffe809 */
[----:B------:R-:W0:Y:S01]  /*3180*/  MUFU.RCP R12, R11 ;  /* 0x0000000b000c7308 */ /* 0x000e220000001000 */
[----:B------:R-:W-:-:S02]  /*3190*/  FADD.FTZ R13, -R11, -RZ ;  /* 0x800000ff0b0d7221 */ /* 0x000fc40000010100 */
[----:B------:R-:W-:Y:S02]  /*31a0*/  IADD3 R5, PT, PT, R5, R10, RZ ;  /* 0x0000000a05057210 */ /* 0x000fe40007ffe0ff */
[----:B0-----:R-:W-:-:S04]  /*31b0*/  FFMA R15, R12, R13, 1 ;  /* 0x3f8000000c0f7423 */ /* 0x001fc8000000000d */
[----:B------:R-:W-:-:S04]  /*31c0*/  FFMA R17, R12, R15, R12 ;  /* 0x0000000f0c117223 */ /* 0x000fc8000000000c */
[----:B------:R-:W-:-:S04]  /*31d0*/  FFMA R6, R0, R17, RZ ;  /* 0x0000001100067223 */ /* 0x000fc800000000ff */
[----:B------:R-:W-:-:S04]  /*31e0*/  FFMA R15, R13, R6, R0 ;  /* 0x000000060d0f7223 */ /* 0x000fc80000000000 */
[----:B------:R-:W-:-:S04]  /*31f0*/  FFMA R12, R17, R15, R6 ;  /* 0x0000000f110c7223 */ /* 0x000fc80000000006 */
[----:B------:R-:W-:-:S04]  /*3200*/  FFMA R13, R13, R12, R0 ;  /* 0x0000000c0d0d7223 */ /* 0x000fc80000000000 */
        /* <DEDUP_REMOVED lines=14> */
[-CC-:B------:R-:W-:Y:S01]  /*32f0*/  FFMA.RZ R0, R17, R13.reuse, R12.reuse ;  /* 0x0000000d11007223 */ /* 0x180fe2000000c00c */
[----:B------:R-:W-:Y:S01]  /*3300*/  IADD3 R10, PT, PT, R11, 0x20, RZ ;  /* 0x000000200b0a7810 */ /* 0x000fe20007ffe0ff */
[-CC-:B------:R-:W-:Y:S01]  /*3310*/  FFMA.RM R5, R17, R13.reuse, R12.reuse ;  /* 0x0000000d11057223 */ /* 0x180fe2000000400c */
[----:B------:R-:W-:Y:S02]  /*3320*/  ISETP.NE.AND P2, PT, R11, RZ, PT ;  /* 0x000000ff0b00720c */ /* 0x000fe40003f45270 */
[----:B------:R-:W-:Y:S01]  /*3330*/  LOP3.LUT R9, R0, 0x7fffff, RZ, 0xc0, !PT ;  /* 0x007fffff00097812 */ /* 0x000fe200078ec0ff */
[----:B------:R-:W-:Y:S01]  /*3340*/  FFMA.RP R0, R17, R13, R12 ;  /* 0x0000000d11007223 */ /* 0x000fe2000000800c */
[----:B------:R-:W-:Y:S01]  /*3350*/  ISETP.NE.AND P1, PT, R11, RZ, PT ;  /* 0x000000ff0b00720c */ /* 0x000fe20003f25270 */
[----:B------:R-:W-:Y:S01]  /*3360*/  IMAD.MOV R11, RZ, RZ, -R11 ;  /* 0x000000ffff0b7224 */ /* 0x000fe200078e0a0b */
[----:B------:R-:W-:Y:S02]  /*3370*/  LOP3.LUT R9, R9, 0x800000, RZ, 0xfc, !PT ;  /* 0x0080000009097812 */ /* 0x000fe400078efcff */
[----:B------:R-:W-:-:S02]  /*3380*/  FSETP.NEU.FTZ.AND P0, PT, R0, R5, PT ;  /* 0x000000050000720b */ /* 0x000fc40003f1d000 */
[----:B------:R-:W-:Y:S02]  /*3390*/  SHF.L.U32 R10, R9, R10, RZ ;  /* 0x0000000a090a7219 */ /* 0x000fe400000006ff */
[----:B------:R-:W-:Y:S02]  /*33a0*/  SEL R0, R11, RZ, P2 ;  /* 0x000000ff0b007207 */ /* 0x000fe40001000000 */
[----:B------:R-:W-:Y:S02]  /*33b0*/  ISETP.NE.AND P1, PT, R10, RZ, P1 ;  /* 0x000000ff0a00720c */ /* 0x000fe40000f25270 */
[----:B------:R-:W-:Y:S02]  /*33c0*/  SHF.R.U32.HI R0, RZ, R0, R9 ;  /* 0x00000000ff007219 */ /* 0x000fe40000011609 */
[----:B------:R-:W-:Y:S02]  /*33d0*/  PLOP3.LUT P0, PT, P0, P1, PT, 0xf8, 0x8f ;  /* 0x00000000008f781c */ /* 0x000fe40000703f70 */
[----:B------:R-:W-:-:S02]  /*33e0*/  SHF.R.U32.HI R10, RZ, 0x1, R0 ;  /* 0x00000001ff0a7819 */ /* 0x000fc40000011600 */
[----:B------:R-:W-:-:S04]  /*33f0*/  SEL R5, RZ, 0x1, !P0 ;  /* 0x00000001ff057807 */ /* 0x000fc80004000000 */
[----:B------:R-:W-:-:S04]  /*3400*/  LOP3.LUT R5, R5, 0x1, R10, 0xf8, !PT ;  /* 0x0000000105057812 */ /* 0x000fc800078ef80a */
[----:B------:R-:W-:-:S05]  /*3410*/  LOP3.LUT R5, R5, R0, RZ, 0xc0, !PT ;  /* 0x0000000005057212 */ /* 0x000fca00078ec0ff */
[----:B------:R-:W-:-:S05]  /*3420*/  IMAD.IADD R5, R10, 0x1, R5 ;  /* 0x000000010a057824 */ /* 0x000fca00078e0205 */
[----:B------:R-:W-:Y:S01]  /*3430*/  LOP3.LUT R6, R5, R6, RZ, 0xfc, !PT ;  /* 0x0000000605067212 */ /* 0x000fe200078efcff */
[----:B------:R-:W-:Y:S06]  /*3440*/  BRA `(.L_x_100) ;  /* 0x0000000000107947 */ /* 0x000fec0003800000 */
.L_x_99:
[----:B------:R-:W-:-:S04]  /*3450*/  LOP3.LUT R6, R6, 0x80000000, RZ, 0xc0, !PT ;  /* 0x8000000006067812 */ /* 0x000fc800078ec0ff */
[----:B------:R-:W-:Y:S01]  /*3460*/  LOP3.LUT R6, R6, 0x7f800000, RZ, 0xfc, !PT ;  /* 0x7f80000006067812 */ /* 0x000fe200078efcff */
[----:B------:R-:W-:Y:S06]  /*3470*/  BRA `(.L_x_100) ;  /* 0x0000000000047947 */ /* 0x000fec0003800000 */
.L_x_98:
[----:B------:R-:W-:-:S07]  /*3480*/  LEA R6, R5, R6, 0x17 ;  /* 0x0000000605067211 */ /* 0x000fce00078eb8ff */
.L_x_100:
[----:B------:R-:W-:Y:S05]  /*3490*/  BSYNC.RECONVERGENT B2 ;  /* 0x0000000000027941 */ /* 0x000fea0003800200 */
.L_x_97:
[----:B------:R-:W-:Y:S05]  /*34a0*/  BRA `(.L_x_101) ;  /* 0x0000000000207947 */ /* 0x000fea0003800000 */
.L_x_96:
[----:B------:R-:W-:-:S04]  /*34b0*/  LOP3.LUT R6, R11, 0x80000000, R6, 0x48, !PT ;  /* 0x800000000b067812 */ /* 0x000fc800078e4806 */
[----:B------:R-:W-:Y:S01]  /*34c0*/  LOP3.LUT R6, R6, 0x7f800000, RZ, 0xfc, !PT ;  /* 0x7f80000006067812 */ /* 0x000fe200078efcff */
[----:B------:R-:W-:Y:S06]  /*34d0*/  BRA `(.L_x_101) ;  /* 0x0000000000147947 */ /* 0x000fec0003800000 */
.L_x_95:
[----:B------:R-:W-:Y:S01]  /*34e0*/  LOP3.LUT R6, R11, 0x80000000, R6, 0x48, !PT ;  /* 0x800000000b067812 */ /* 0x000fe200078e4806 */
[----:B------:R-:W-:Y:S06]  /*34f0*/  BRA `(.L_x_101) ;  /* 0x00000000000c7947 */ /* 0x000fec0003800000 */
.L_x_94:
[----:B------:R-:W0:Y:S01]  /*3500*/  MUFU.RSQ R6, -QNAN ;  /* 0xffc0000000067908 */ /* 0x000e220000001400 */
[----:B------:R-:W-:Y:S05]  /*3510*/  BRA `(.L_x_101) ;  /* 0x0000000000047947 */ /* 0x000fea0003800000 */
.L_x_93:
[----:B------:R-:W-:-:S07]  /*3520*/  FADD.FTZ R6, R0, R5 ;  /* 0x0000000500067221 */ /* 0x000fce0000010000 */
.L_x_101:
[----:B------:R-:W-:Y:S05]  /*3530*/  BSYNC.RECONVERGENT B1 ;  /* 0x0000000000017941 */ /* 0x000fea0003800200 */
.L_x_91:
[----:B------:R-:W-:-:S04]  /*3540*/  IMAD.MOV.U32 R5, RZ, RZ, 0x0 ;  /* 0x00000000ff057424 */ /* 0x000fc800078e00ff */
[----:B0-----:R-:W-:Y:S05]  /*3550*/  RET.REL.NODEC R4 `(_Z14pooling_kernelPKfPfPiS1_S2_iiiff) ;  /* 0xffffffc804a87950 */ /* 0x001fea0003c3ffff */
.L_x_102:
        /* <DEDUP_REMOVED lines=10> */
.L_x_105:


//--------------------- .nv.shared.reserved.0     --------------------------
	.section	.nv.shared.reserved.0,"aw",@nobits
	.weak		__nv_reservedSMEM_offset_0_alias
	.size		__nv_reservedSMEM_offset_0_alias, 0, 64
	.other		__nv_reservedSMEM_offset_0_alias,@"STO_CUDA_RESERVED_SHARED STV_DEFAULT"
__nv_reservedSMEM_offset_0_alias:
	.zero		0
	.zero		64


//--------------------- .nv.constant0._Z23pooling_backward_kernelPKfPKiPfiiiff --------------------------
	.section	.nv.constant0._Z23pooling_backward_kernelPKfPKiPfiiiff,"a",@progbits
	.sectionflags	@""
	.align	4
.nv.constant0._Z23pooling_backward_kernelPKfPKiPfiiiff:
	.zero		940


//--------------------- .nv.constant0._Z14pooling_kernelPKfPfPiS1_S2_iiiff --------------------------
	.section	.nv.constant0._Z14pooling_kernelPKfPfPiS1_S2_iiiff,"a",@progbits
	.sectionflags	@""
	.align	4
.nv.constant0._Z14pooling_kernelPKfPfPiS1_S2_iiiff:
	.zero		956


//--------------------- SYMBOLS --------------------------

	.type		.nv.reservedSmem.offset0,@object
	.size		.nv.reservedSmem.offset0,0x4
